//
// Generated by NVIDIA NVVM Compiler
//
// Compiler Build ID: CL-36424714
// Cuda compilation tools, release 13.0, V13.0.88
// Based on NVVM 20.0.0
//

.version 9.0
.target sm_100
.address_size 64

	// .globl	_Z25our_im2col_kernel_blockedIfEvlPKT_lllllllllllllPS0_

.visible .entry _Z25our_im2col_kernel_blockedIfEvlPKT_lllllllllllllPS0_(
	.param .u64 _Z25our_im2col_kernel_blockedIfEvlPKT_lllllllllllllPS0__param_0,
	.param .u64 .ptr .align 1 _Z25our_im2col_kernel_blockedIfEvlPKT_lllllllllllllPS0__param_1,
	.param .u64 _Z25our_im2col_kernel_blockedIfEvlPKT_lllllllllllllPS0__param_2,
	.param .u64 _Z25our_im2col_kernel_blockedIfEvlPKT_lllllllllllllPS0__param_3,
	.param .u64 _Z25our_im2col_kernel_blockedIfEvlPKT_lllllllllllllPS0__param_4,
	.param .u64 _Z25our_im2col_kernel_blockedIfEvlPKT_lllllllllllllPS0__param_5,
	.param .u64 _Z25our_im2col_kernel_blockedIfEvlPKT_lllllllllllllPS0__param_6,
	.param .u64 _Z25our_im2col_kernel_blockedIfEvlPKT_lllllllllllllPS0__param_7,
	.param .u64 _Z25our_im2col_kernel_blockedIfEvlPKT_lllllllllllllPS0__param_8,
	.param .u64 _Z25our_im2col_kernel_blockedIfEvlPKT_lllllllllllllPS0__param_9,
	.param .u64 _Z25our_im2col_kernel_blockedIfEvlPKT_lllllllllllllPS0__param_10,
	.param .u64 _Z25our_im2col_kernel_blockedIfEvlPKT_lllllllllllllPS0__param_11,
	.param .u64 _Z25our_im2col_kernel_blockedIfEvlPKT_lllllllllllllPS0__param_12,
	.param .u64 _Z25our_im2col_kernel_blockedIfEvlPKT_lllllllllllllPS0__param_13,
	.param .u64 _Z25our_im2col_kernel_blockedIfEvlPKT_lllllllllllllPS0__param_14,
	.param .u64 .ptr .align 1 _Z25our_im2col_kernel_blockedIfEvlPKT_lllllllllllllPS0__param_15
)
.maxntid 1024
{
	.reg .pred 	%p<92>;
	.reg .b32 	%r<33>;
	.reg .b32 	%f<61>;
	.reg .b64 	%rd<286>;

	ld.param.u64 	%rd92, [_Z25our_im2col_kernel_blockedIfEvlPKT_lllllllllllllPS0__param_1];
	ld.param.u64 	%rd78, [_Z25our_im2col_kernel_blockedIfEvlPKT_lllllllllllllPS0__param_2];
	ld.param.u64 	%rd79, [_Z25our_im2col_kernel_blockedIfEvlPKT_lllllllllllllPS0__param_3];
	ld.param.u64 	%rd85, [_Z25our_im2col_kernel_blockedIfEvlPKT_lllllllllllllPS0__param_9];
	ld.param.u64 	%rd89, [_Z25our_im2col_kernel_blockedIfEvlPKT_lllllllllllllPS0__param_13];
	ld.param.u64 	%rd90, [_Z25our_im2col_kernel_blockedIfEvlPKT_lllllllllllllPS0__param_14];
	cvta.to.global.u64 	%rd1, %rd92;
	or.b64  	%rd93, %rd89, %rd90;
	and.b64  	%rd94, %rd93, -4294967296;
	setp.ne.s64 	%p1, %rd94, 0;
	@%p1 bra 	$L__BB0_2;
	cvt.u32.u64 	%r4, %rd90;
	cvt.u32.u64 	%r5, %rd89;
	div.u32 	%r6, %r5, %r4;
	cvt.u64.u32 	%rd269, %r6;
	bra.uni 	$L__BB0_3;
$L__BB0_2:
	div.s64 	%rd269, %rd89, %rd90;
$L__BB0_3:
	ld.param.u64 	%rd237, [_Z25our_im2col_kernel_blockedIfEvlPKT_lllllllllllllPS0__param_0];
	mov.u32 	%r7, %ctaid.x;
	mov.u32 	%r8, %ntid.x;
	mov.u32 	%r9, %tid.x;
	mad.lo.s32 	%r32, %r7, %r8, %r9;
	cvt.s64.s32 	%rd270, %r32;
	setp.le.s64 	%p2, %rd237, %rd270;
	@%p2 bra 	$L__BB0_60;
	setp.lt.s64 	%p3, %rd269, 1;
	@%p3 bra 	$L__BB0_60;
	cvt.u32.u64 	%r10, %rd90;
$L__BB0_6:
	or.b64  	%rd95, %rd270, %rd90;
	and.b64  	%rd96, %rd95, -4294967296;
	setp.ne.s64 	%p4, %rd96, 0;
	@%p4 bra 	$L__BB0_8;
	cvt.u32.u64 	%r11, %rd270;
	div.u32 	%r12, %r11, %r10;
	mul.lo.s32 	%r13, %r12, %r10;
	sub.s32 	%r14, %r11, %r13;
	cvt.u64.u32 	%rd271, %r12;
	cvt.u64.u32 	%rd272, %r14;
	bra.uni 	$L__BB0_9;
$L__BB0_8:
	div.s64 	%rd271, %rd270, %rd90;
	mul.lo.s64 	%rd97, %rd271, %rd90;
	sub.s64 	%rd272, %rd270, %rd97;
$L__BB0_9:
	ld.param.u64 	%rd263, [_Z25our_im2col_kernel_blockedIfEvlPKT_lllllllllllllPS0__param_12];
	or.b64  	%rd98, %rd271, %rd263;
	and.b64  	%rd99, %rd98, -4294967296;
	setp.ne.s64 	%p5, %rd99, 0;
	@%p5 bra 	$L__BB0_11;
	ld.param.u64 	%rd265, [_Z25our_im2col_kernel_blockedIfEvlPKT_lllllllllllllPS0__param_12];
	cvt.u32.u64 	%r15, %rd265;
	cvt.u32.u64 	%r16, %rd271;
	div.u32 	%r17, %r16, %r15;
	mul.lo.s32 	%r18, %r17, %r15;
	sub.s32 	%r19, %r16, %r18;
	cvt.u64.u32 	%rd273, %r17;
	cvt.u64.u32 	%rd274, %r19;
	bra.uni 	$L__BB0_12;
$L__BB0_11:
	ld.param.u64 	%rd264, [_Z25our_im2col_kernel_blockedIfEvlPKT_lllllllllllllPS0__param_12];
	div.s64 	%rd273, %rd271, %rd264;
	mul.lo.s64 	%rd100, %rd273, %rd264;
	sub.s64 	%rd274, %rd271, %rd100;
$L__BB0_12:
	ld.param.u64 	%rd243, [_Z25our_im2col_kernel_blockedIfEvlPKT_lllllllllllllPS0__param_5];
	or.b64  	%rd101, %rd273, %rd243;
	and.b64  	%rd102, %rd101, -4294967296;
	setp.ne.s64 	%p6, %rd102, 0;
	@%p6 bra 	$L__BB0_14;
	ld.param.u64 	%rd245, [_Z25our_im2col_kernel_blockedIfEvlPKT_lllllllllllllPS0__param_5];
	cvt.u32.u64 	%r20, %rd245;
	cvt.u32.u64 	%r21, %rd273;
	div.u32 	%r22, %r21, %r20;
	mul.lo.s32 	%r23, %r22, %r20;
	sub.s32 	%r24, %r21, %r23;
	cvt.u64.u32 	%rd275, %r22;
	cvt.u64.u32 	%rd276, %r24;
	bra.uni 	$L__BB0_15;
$L__BB0_14:
	ld.param.u64 	%rd244, [_Z25our_im2col_kernel_blockedIfEvlPKT_lllllllllllllPS0__param_5];
	div.s64 	%rd275, %rd273, %rd244;
	mul.lo.s64 	%rd103, %rd275, %rd244;
	sub.s64 	%rd276, %rd273, %rd103;
$L__BB0_15:
	ld.param.u64 	%rd239, [_Z25our_im2col_kernel_blockedIfEvlPKT_lllllllllllllPS0__param_4];
	or.b64  	%rd104, %rd275, %rd239;
	and.b64  	%rd105, %rd104, -4294967296;
	setp.ne.s64 	%p7, %rd105, 0;
	@%p7 bra 	$L__BB0_17;
	ld.param.u64 	%rd241, [_Z25our_im2col_kernel_blockedIfEvlPKT_lllllllllllllPS0__param_4];
	cvt.u32.u64 	%r25, %rd241;
	cvt.u32.u64 	%r26, %rd275;
	div.u32 	%r27, %r26, %r25;
	mul.lo.s32 	%r28, %r27, %r25;
	sub.s32 	%r29, %r26, %r28;
	cvt.u64.u32 	%rd277, %r27;
	cvt.u64.u32 	%rd278, %r29;
	bra.uni 	$L__BB0_18;
$L__BB0_17:
	ld.param.u64 	%rd240, [_Z25our_im2col_kernel_blockedIfEvlPKT_lllllllllllllPS0__param_4];
	div.s64 	%rd277, %rd275, %rd240;
	mul.lo.s64 	%rd106, %rd277, %rd240;
	sub.s64 	%rd278, %rd275, %rd106;
$L__BB0_18:
	ld.param.u64 	%rd266, [_Z25our_im2col_kernel_blockedIfEvlPKT_lllllllllllllPS0__param_12];
	ld.param.u64 	%rd262, [_Z25our_im2col_kernel_blockedIfEvlPKT_lllllllllllllPS0__param_11];
	ld.param.u64 	%rd261, [_Z25our_im2col_kernel_blockedIfEvlPKT_lllllllllllllPS0__param_10];
	ld.param.u64 	%rd260, [_Z25our_im2col_kernel_blockedIfEvlPKT_lllllllllllllPS0__param_8];
	ld.param.u64 	%rd248, [_Z25our_im2col_kernel_blockedIfEvlPKT_lllllllllllllPS0__param_7];
	ld.param.u64 	%rd247, [_Z25our_im2col_kernel_blockedIfEvlPKT_lllllllllllllPS0__param_6];
	ld.param.u64 	%rd246, [_Z25our_im2col_kernel_blockedIfEvlPKT_lllllllllllllPS0__param_5];
	ld.param.u64 	%rd242, [_Z25our_im2col_kernel_blockedIfEvlPKT_lllllllllllllPS0__param_4];
	setp.lt.u64 	%p8, %rd269, 8;
	mul.lo.s64 	%rd108, %rd274, %rd260;
	sub.s64 	%rd109, %rd108, %rd247;
	mul.lo.s64 	%rd31, %rd272, %rd269;
	mad.lo.s64 	%rd32, %rd278, %rd261, %rd109;
	mul.lo.s64 	%rd33, %rd276, %rd262;
	mad.lo.s64 	%rd110, %rd277, %rd78, %rd32;
	mul.lo.s64 	%rd34, %rd110, %rd79;
	sub.s64 	%rd111, %rd33, %rd248;
	add.s64 	%rd35, %rd111, %rd34;
	mad.lo.s64 	%rd112, %rd277, %rd242, %rd278;
	mad.lo.s64 	%rd113, %rd112, %rd246, %rd276;
	mul.lo.s64 	%rd114, %rd89, %rd266;
	mul.lo.s64 	%rd115, %rd114, %rd113;
	mad.lo.s64 	%rd36, %rd274, %rd89, %rd115;
	mov.b64 	%rd284, 0;
	@%p8 bra 	$L__BB0_37;
	ld.param.u64 	%rd267, [_Z25our_im2col_kernel_blockedIfEvlPKT_lllllllllllllPS0__param_15];
	ld.param.u64 	%rd249, [_Z25our_im2col_kernel_blockedIfEvlPKT_lllllllllllllPS0__param_7];
	and.b64  	%rd282, %rd269, 9223372036854775800;
	sub.s64 	%rd116, %rd33, %rd249;
	add.s64 	%rd117, %rd116, %rd34;
	mad.lo.s64 	%rd118, %rd85, %rd31, %rd85;
	add.s64 	%rd119, %rd117, %rd118;
	shl.b64 	%rd47, %rd119, 2;
	add.s64 	%rd120, %rd31, 2;
	mad.lo.s64 	%rd121, %rd85, %rd120, %rd117;
	shl.b64 	%rd48, %rd121, 2;
	add.s64 	%rd122, %rd31, 3;
	mad.lo.s64 	%rd123, %rd85, %rd122, %rd117;
	shl.b64 	%rd49, %rd123, 2;
	add.s64 	%rd124, %rd31, 4;
	mad.lo.s64 	%rd125, %rd85, %rd124, %rd117;
	shl.b64 	%rd50, %rd125, 2;
	add.s64 	%rd126, %rd31, 5;
	mad.lo.s64 	%rd127, %rd85, %rd126, %rd117;
	shl.b64 	%rd51, %rd127, 2;
	add.s64 	%rd128, %rd31, 6;
	mad.lo.s64 	%rd129, %rd85, %rd128, %rd117;
	shl.b64 	%rd52, %rd129, 2;
	add.s64 	%rd130, %rd31, 7;
	mad.lo.s64 	%rd131, %rd85, %rd130, %rd117;
	shl.b64 	%rd53, %rd131, 2;
	mul.lo.s64 	%rd132, %rd269, %rd85;
	mul.lo.s64 	%rd133, %rd132, %rd272;
	sub.s64 	%rd54, %rd133, %rd249;
	add.s64 	%rd134, %rd31, %rd36;
	shl.b64 	%rd135, %rd134, 2;
	cvta.to.global.u64 	%rd136, %rd267;
	add.s64 	%rd137, %rd136, %rd135;
	add.s64 	%rd279, %rd137, 16;
	add.s64 	%rd138, %rd54, %rd33;
	add.s64 	%rd139, %rd138, %rd34;
	shl.b64 	%rd56, %rd139, 2;
	mov.u64 	%rd280, %rd33;
	mov.u64 	%rd281, %rd1;
$L__BB0_20:
	.pragma "nounroll";
	setp.ge.s64 	%p9, %rd32, %rd78;
	add.s64 	%rd140, %rd54, %rd280;
	or.b64  	%rd141, %rd32, %rd140;
	setp.lt.s64 	%p10, %rd141, 0;
	setp.ge.s64 	%p11, %rd140, %rd79;
	or.pred  	%p12, %p9, %p11;
	mov.f32 	%f46, 0f00000000;
	or.pred  	%p13, %p12, %p10;
	@%p13 bra 	$L__BB0_22;
	add.s64 	%rd142, %rd281, %rd56;
	ld.global.nc.f32 	%f46, [%rd142];
$L__BB0_22:
	ld.param.u64 	%rd250, [_Z25our_im2col_kernel_blockedIfEvlPKT_lllllllllllllPS0__param_7];
	mad.lo.s64 	%rd143, %rd85, %rd31, %rd85;
	sub.s64 	%rd144, %rd143, %rd250;
	add.s64 	%rd145, %rd144, %rd280;
	or.b64  	%rd146, %rd32, %rd145;
	st.global.f32 	[%rd279+-16], %f46;
	setp.lt.s64 	%p15, %rd146, 0;
	setp.ge.s64 	%p16, %rd145, %rd79;
	or.pred  	%p17, %p9, %p16;
	mov.f32 	%f47, 0f00000000;
	or.pred  	%p18, %p17, %p15;
	@%p18 bra 	$L__BB0_24;
	add.s64 	%rd147, %rd281, %rd47;
	ld.global.nc.f32 	%f47, [%rd147];
$L__BB0_24:
	ld.param.u64 	%rd251, [_Z25our_im2col_kernel_blockedIfEvlPKT_lllllllllllllPS0__param_7];
	add.s64 	%rd148, %rd31, 2;
	mul.lo.s64 	%rd149, %rd85, %rd148;
	sub.s64 	%rd150, %rd149, %rd251;
	add.s64 	%rd151, %rd150, %rd280;
	or.b64  	%rd152, %rd32, %rd151;
	st.global.f32 	[%rd279+-12], %f47;
	setp.lt.s64 	%p20, %rd152, 0;
	setp.ge.s64 	%p21, %rd151, %rd79;
	or.pred  	%p22, %p9, %p21;
	mov.f32 	%f48, 0f00000000;
	or.pred  	%p23, %p22, %p20;
	@%p23 bra 	$L__BB0_26;
	add.s64 	%rd153, %rd281, %rd48;
	ld.global.nc.f32 	%f48, [%rd153];
$L__BB0_26:
	ld.param.u64 	%rd252, [_Z25our_im2col_kernel_blockedIfEvlPKT_lllllllllllllPS0__param_7];
	add.s64 	%rd154, %rd31, 3;
	mul.lo.s64 	%rd155, %rd85, %rd154;
	sub.s64 	%rd156, %rd155, %rd252;
	add.s64 	%rd157, %rd156, %rd280;
	or.b64  	%rd158, %rd32, %rd157;
	st.global.f32 	[%rd279+-8], %f48;
	setp.lt.s64 	%p25, %rd158, 0;
	setp.ge.s64 	%p26, %rd157, %rd79;
	or.pred  	%p27, %p9, %p26;
	mov.f32 	%f49, 0f00000000;
	or.pred  	%p28, %p27, %p25;
	@%p28 bra 	$L__BB0_28;
	add.s64 	%rd159, %rd281, %rd49;
	ld.global.nc.f32 	%f49, [%rd159];
$L__BB0_28:
	ld.param.u64 	%rd253, [_Z25our_im2col_kernel_blockedIfEvlPKT_lllllllllllllPS0__param_7];
	add.s64 	%rd160, %rd31, 4;
	mul.lo.s64 	%rd161, %rd85, %rd160;
	sub.s64 	%rd162, %rd161, %rd253;
	add.s64 	%rd163, %rd162, %rd280;
	or.b64  	%rd164, %rd32, %rd163;
	st.global.f32 	[%rd279+-4], %f49;
	setp.lt.s64 	%p30, %rd164, 0;
	setp.ge.s64 	%p31, %rd163, %rd79;
	or.pred  	%p32, %p9, %p31;
	mov.f32 	%f50, 0f00000000;
	or.pred  	%p33, %p32, %p30;
	@%p33 bra 	$L__BB0_30;
	add.s64 	%rd165, %rd281, %rd50;
	ld.global.nc.f32 	%f50, [%rd165];
$L__BB0_30:
	ld.param.u64 	%rd254, [_Z25our_im2col_kernel_blockedIfEvlPKT_lllllllllllllPS0__param_7];
	add.s64 	%rd166, %rd31, 5;
	mul.lo.s64 	%rd167, %rd85, %rd166;
	sub.s64 	%rd168, %rd167, %rd254;
	add.s64 	%rd169, %rd168, %rd280;
	or.b64  	%rd170, %rd32, %rd169;
	st.global.f32 	[%rd279], %f50;
	setp.lt.s64 	%p35, %rd170, 0;
	setp.ge.s64 	%p36, %rd169, %rd79;
	or.pred  	%p37, %p9, %p36;
	mov.f32 	%f51, 0f00000000;
	or.pred  	%p38, %p37, %p35;
	@%p38 bra 	$L__BB0_32;
	add.s64 	%rd171, %rd281, %rd51;
	ld.global.nc.f32 	%f51, [%rd171];
$L__BB0_32:
	ld.param.u64 	%rd255, [_Z25our_im2col_kernel_blockedIfEvlPKT_lllllllllllllPS0__param_7];
	add.s64 	%rd172, %rd31, 6;
	mul.lo.s64 	%rd173, %rd85, %rd172;
	sub.s64 	%rd174, %rd173, %rd255;
	add.s64 	%rd175, %rd174, %rd280;
	or.b64  	%rd176, %rd32, %rd175;
	st.global.f32 	[%rd279+4], %f51;
	setp.lt.s64 	%p40, %rd176, 0;
	setp.ge.s64 	%p41, %rd175, %rd79;
	or.pred  	%p42, %p9, %p41;
	mov.f32 	%f52, 0f00000000;
	or.pred  	%p43, %p42, %p40;
	@%p43 bra 	$L__BB0_34;
	add.s64 	%rd177, %rd281, %rd52;
	ld.global.nc.f32 	%f52, [%rd177];
$L__BB0_34:
	ld.param.u64 	%rd256, [_Z25our_im2col_kernel_blockedIfEvlPKT_lllllllllllllPS0__param_7];
	add.s64 	%rd178, %rd31, 7;
	mul.lo.s64 	%rd179, %rd85, %rd178;
	sub.s64 	%rd180, %rd179, %rd256;
	add.s64 	%rd181, %rd180, %rd280;
	or.b64  	%rd182, %rd32, %rd181;
	st.global.f32 	[%rd279+8], %f52;
	setp.lt.s64 	%p45, %rd182, 0;
	setp.ge.s64 	%p46, %rd181, %rd79;
	or.pred  	%p47, %p9, %p46;
	mov.f32 	%f53, 0f00000000;
	or.pred  	%p48, %p47, %p45;
	@%p48 bra 	$L__BB0_36;
	add.s64 	%rd183, %rd281, %rd53;
	ld.global.nc.f32 	%f53, [%rd183];
$L__BB0_36:
	and.b64  	%rd284, %rd269, 9223372036854775800;
	st.global.f32 	[%rd279+12], %f53;
	add.s64 	%rd282, %rd282, -8;
	shl.b64 	%rd184, %rd85, 5;
	add.s64 	%rd281, %rd281, %rd184;
	shl.b64 	%rd185, %rd85, 3;
	add.s64 	%rd280, %rd280, %rd185;
	add.s64 	%rd279, %rd279, 32;
	setp.eq.s64 	%p49, %rd282, 0;
	@%p49 bra 	$L__BB0_37;
	bra.uni 	$L__BB0_20;
$L__BB0_37:
	and.b64  	%rd58, %rd269, 7;
	setp.eq.s64 	%p50, %rd58, 0;
	@%p50 bra 	$L__BB0_59;
	ld.param.u64 	%rd268, [_Z25our_im2col_kernel_blockedIfEvlPKT_lllllllllllllPS0__param_15];
	cvta.to.global.u64 	%rd59, %rd268;
	add.s64 	%rd186, %rd58, -1;
	setp.lt.u64 	%p51, %rd186, 3;
	@%p51 bra 	$L__BB0_48;
	ld.param.u64 	%rd257, [_Z25our_im2col_kernel_blockedIfEvlPKT_lllllllllllllPS0__param_7];
	setp.ge.s64 	%p52, %rd32, %rd78;
	add.s64 	%rd60, %rd284, %rd31;
	mul.lo.s64 	%rd61, %rd60, %rd85;
	sub.s64 	%rd188, %rd61, %rd257;
	add.s64 	%rd62, %rd188, %rd33;
	or.b64  	%rd189, %rd32, %rd62;
	setp.lt.s64 	%p53, %rd189, 0;
	setp.ge.s64 	%p54, %rd62, %rd79;
	or.pred  	%p55, %p52, %p54;
	mov.f32 	%f54, 0f00000000;
	or.pred  	%p56, %p55, %p53;
	@%p56 bra 	$L__BB0_41;
	add.s64 	%rd190, %rd35, %rd61;
	shl.b64 	%rd191, %rd190, 2;
	add.s64 	%rd192, %rd1, %rd191;
	ld.global.nc.f32 	%f54, [%rd192];
$L__BB0_41:
	add.s64 	%rd64, %rd62, %rd85;
	or.b64  	%rd193, %rd32, %rd64;
	add.s64 	%rd194, %rd60, %rd36;
	shl.b64 	%rd195, %rd194, 2;
	add.s64 	%rd63, %rd59, %rd195;
	st.global.f32 	[%rd63], %f54;
	setp.lt.s64 	%p58, %rd193, 0;
	setp.ge.s64 	%p59, %rd64, %rd79;
	or.pred  	%p60, %p52, %p59;
	mov.f32 	%f55, 0f00000000;
	or.pred  	%p61, %p60, %p58;
	@%p61 bra 	$L__BB0_43;
	mad.lo.s64 	%rd196, %rd85, %rd60, %rd85;
	add.s64 	%rd197, %rd35, %rd196;
	shl.b64 	%rd198, %rd197, 2;
	add.s64 	%rd199, %rd1, %rd198;
	ld.global.nc.f32 	%f55, [%rd199];
$L__BB0_43:
	add.s64 	%rd65, %rd64, %rd85;
	or.b64  	%rd200, %rd32, %rd65;
	st.global.f32 	[%rd63+4], %f55;
	setp.lt.s64 	%p63, %rd200, 0;
	setp.ge.s64 	%p64, %rd65, %rd79;
	or.pred  	%p65, %p52, %p64;
	mov.f32 	%f56, 0f00000000;
	or.pred  	%p66, %p65, %p63;
	@%p66 bra 	$L__BB0_45;
	add.s64 	%rd201, %rd60, 2;
	mad.lo.s64 	%rd202, %rd201, %rd85, %rd35;
	shl.b64 	%rd203, %rd202, 2;
	add.s64 	%rd204, %rd1, %rd203;
	ld.global.nc.f32 	%f56, [%rd204];
$L__BB0_45:
	add.s64 	%rd205, %rd65, %rd85;
	or.b64  	%rd206, %rd32, %rd205;
	st.global.f32 	[%rd63+8], %f56;
	setp.lt.s64 	%p68, %rd206, 0;
	setp.ge.s64 	%p69, %rd205, %rd79;
	or.pred  	%p70, %p52, %p69;
	mov.f32 	%f57, 0f00000000;
	or.pred  	%p71, %p70, %p68;
	@%p71 bra 	$L__BB0_47;
	add.s64 	%rd207, %rd284, %rd31;
	add.s64 	%rd208, %rd207, 3;
	mad.lo.s64 	%rd209, %rd208, %rd85, %rd35;
	shl.b64 	%rd210, %rd209, 2;
	add.s64 	%rd211, %rd1, %rd210;
	ld.global.nc.f32 	%f57, [%rd211];
$L__BB0_47:
	st.global.f32 	[%rd63+12], %f57;
	add.s64 	%rd284, %rd284, 4;
$L__BB0_48:
	and.b64  	%rd212, %rd269, 3;
	setp.eq.s64 	%p72, %rd212, 0;
	@%p72 bra 	$L__BB0_59;
	setp.eq.s64 	%p73, %rd212, 1;
	@%p73 bra 	$L__BB0_55;
	ld.param.u64 	%rd258, [_Z25our_im2col_kernel_blockedIfEvlPKT_lllllllllllllPS0__param_7];
	setp.ge.s64 	%p74, %rd32, %rd78;
	add.s64 	%rd68, %rd284, %rd31;
	mul.lo.s64 	%rd69, %rd68, %rd85;
	sub.s64 	%rd213, %rd69, %rd258;
	add.s64 	%rd70, %rd213, %rd33;
	or.b64  	%rd214, %rd32, %rd70;
	setp.lt.s64 	%p75, %rd214, 0;
	setp.ge.s64 	%p76, %rd70, %rd79;
	or.pred  	%p77, %p74, %p76;
	mov.f32 	%f58, 0f00000000;
	or.pred  	%p78, %p77, %p75;
	@%p78 bra 	$L__BB0_52;
	add.s64 	%rd215, %rd35, %rd69;
	shl.b64 	%rd216, %rd215, 2;
	add.s64 	%rd217, %rd1, %rd216;
	ld.global.nc.f32 	%f58, [%rd217];
$L__BB0_52:
	add.s64 	%rd218, %rd70, %rd85;
	or.b64  	%rd219, %rd32, %rd218;
	add.s64 	%rd220, %rd68, %rd36;
	shl.b64 	%rd221, %rd220, 2;
	add.s64 	%rd71, %rd59, %rd221;
	st.global.f32 	[%rd71], %f58;
	setp.lt.s64 	%p80, %rd219, 0;
	setp.ge.s64 	%p81, %rd218, %rd79;
	or.pred  	%p82, %p74, %p81;
	mov.f32 	%f59, 0f00000000;
	or.pred  	%p83, %p82, %p80;
	@%p83 bra 	$L__BB0_54;
	add.s64 	%rd222, %rd284, %rd31;
	mad.lo.s64 	%rd223, %rd85, %rd222, %rd85;
	add.s64 	%rd224, %rd35, %rd223;
	shl.b64 	%rd225, %rd224, 2;
	add.s64 	%rd226, %rd1, %rd225;
	ld.global.nc.f32 	%f59, [%rd226];
$L__BB0_54:
	st.global.f32 	[%rd71+4], %f59;
	add.s64 	%rd284, %rd284, 2;
$L__BB0_55:
	and.b64  	%rd227, %rd269, 1;
	setp.eq.b64 	%p84, %rd227, 1;
	not.pred 	%p85, %p84;
	@%p85 bra 	$L__BB0_59;
	ld.param.u64 	%rd259, [_Z25our_im2col_kernel_blockedIfEvlPKT_lllllllllllllPS0__param_7];
	setp.ge.s64 	%p86, %rd32, %rd78;
	add.s64 	%rd74, %rd284, %rd31;
	mul.lo.s64 	%rd75, %rd74, %rd85;
	sub.s64 	%rd228, %rd75, %rd259;
	add.s64 	%rd229, %rd228, %rd33;
	or.b64  	%rd230, %rd32, %rd229;
	setp.lt.s64 	%p87, %rd230, 0;
	setp.ge.s64 	%p88, %rd229, %rd79;
	or.pred  	%p89, %p86, %p88;
	mov.f32 	%f60, 0f00000000;
	or.pred  	%p90, %p89, %p87;
	@%p90 bra 	$L__BB0_58;
	add.s64 	%rd231, %rd35, %rd75;
	shl.b64 	%rd232, %rd231, 2;
	add.s64 	%rd233, %rd1, %rd232;
	ld.global.nc.f32 	%f60, [%rd233];
$L__BB0_58:
	add.s64 	%rd234, %rd74, %rd36;
	shl.b64 	%rd235, %rd234, 2;
	add.s64 	%rd236, %rd59, %rd235;
	st.global.f32 	[%rd236], %f60;
$L__BB0_59:
	ld.param.u64 	%rd238, [_Z25our_im2col_kernel_blockedIfEvlPKT_lllllllllllllPS0__param_0];
	mov.u32 	%r30, %ntid.x;
	mov.u32 	%r31, %nctaid.x;
	mad.lo.s32 	%r32, %r30, %r31, %r32;
	cvt.s64.s32 	%rd270, %r32;
	setp.gt.s64 	%p91, %rd238, %rd270;
	@%p91 bra 	$L__BB0_6;
$L__BB0_60:
	ret;

}
	// .globl	_Z13im2col_kernelIfEvlPKT_llllllllllllPS0_
.visible .entry _Z13im2col_kernelIfEvlPKT_llllllllllllPS0_(
	.param .u64 _Z13im2col_kernelIfEvlPKT_llllllllllllPS0__param_0,
	.param .u64 .ptr .align 1 _Z13im2col_kernelIfEvlPKT_llllllllllllPS0__param_1,
	.param .u64 _Z13im2col_kernelIfEvlPKT_llllllllllllPS0__param_2,
	.param .u64 _Z13im2col_kernelIfEvlPKT_llllllllllllPS0__param_3,
	.param .u64 _Z13im2col_kernelIfEvlPKT_llllllllllllPS0__param_4,
	.param .u64 _Z13im2col_kernelIfEvlPKT_llllllllllllPS0__param_5,
	.param .u64 _Z13im2col_kernelIfEvlPKT_llllllllllllPS0__param_6,
	.param .u64 _Z13im2col_kernelIfEvlPKT_llllllllllllPS0__param_7,
	.param .u64 _Z13im2col_kernelIfEvlPKT_llllllllllllPS0__param_8,
	.param .u64 _Z13im2col_kernelIfEvlPKT_llllllllllllPS0__param_9,
	.param .u64 _Z13im2col_kernelIfEvlPKT_llllllllllllPS0__param_10,
	.param .u64 _Z13im2col_kernelIfEvlPKT_llllllllllllPS0__param_11,
	.param .u64 _Z13im2col_kernelIfEvlPKT_llllllllllllPS0__param_12,
	.param .u64 _Z13im2col_kernelIfEvlPKT_llllllllllllPS0__param_13,
	.param .u64 .ptr .align 1 _Z13im2col_kernelIfEvlPKT_llllllllllllPS0__param_14
)
.maxntid 1024
{
	.reg .pred 	%p<90>;
	.reg .b32 	%r<24>;
	.reg .b32 	%f<61>;
	.reg .b64 	%rd<403>;

	ld.param.u64 	%rd67, [_Z13im2col_kernelIfEvlPKT_llllllllllllPS0__param_0];
	mov.u32 	%r4, %ctaid.x;
	mov.u32 	%r5, %ntid.x;
	mov.u32 	%r6, %tid.x;
	mad.lo.s32 	%r23, %r4, %r5, %r6;
	cvt.s64.s32 	%rd382, %r23;
	setp.le.s64 	%p1, %rd67, %rd382;
	@%p1 bra 	$L__BB1_53;
	ld.param.u64 	%rd317, [_Z13im2col_kernelIfEvlPKT_llllllllllllPS0__param_5];
	ld.param.u64 	%rd314, [_Z13im2col_kernelIfEvlPKT_llllllllllllPS0__param_4];
	min.s64 	%rd83, %rd314, %rd317;
	setp.lt.s64 	%p2, %rd83, 1;
	@%p2 bra 	$L__BB1_53;
	ld.param.u64 	%rd332, [_Z13im2col_kernelIfEvlPKT_llllllllllllPS0__param_11];
	shl.b64 	%rd2, %rd332, 2;
	mul.lo.s64 	%rd3, %rd332, 5;
	mul.lo.s64 	%rd4, %rd332, 6;
	mul.lo.s64 	%rd5, %rd332, 7;
$L__BB1_3:
	ld.param.u64 	%rd365, [_Z13im2col_kernelIfEvlPKT_llllllllllllPS0__param_13];
	or.b64  	%rd84, %rd382, %rd365;
	and.b64  	%rd85, %rd84, -4294967296;
	setp.ne.s64 	%p3, %rd85, 0;
	@%p3 bra 	$L__BB1_5;
	ld.param.u64 	%rd367, [_Z13im2col_kernelIfEvlPKT_llllllllllllPS0__param_13];
	cvt.u32.u64 	%r11, %rd367;
	cvt.u32.u64 	%r12, %rd382;
	div.u32 	%r13, %r12, %r11;
	mul.lo.s32 	%r14, %r13, %r11;
	sub.s32 	%r15, %r12, %r14;
	cvt.u64.u32 	%rd383, %r13;
	cvt.u64.u32 	%rd384, %r15;
	bra.uni 	$L__BB1_6;
$L__BB1_5:
	ld.param.u64 	%rd366, [_Z13im2col_kernelIfEvlPKT_llllllllllllPS0__param_13];
	div.s64 	%rd383, %rd382, %rd366;
	mul.lo.s64 	%rd86, %rd383, %rd366;
	sub.s64 	%rd384, %rd382, %rd86;
$L__BB1_6:
	ld.param.u64 	%rd349, [_Z13im2col_kernelIfEvlPKT_llllllllllllPS0__param_12];
	or.b64  	%rd87, %rd383, %rd349;
	and.b64  	%rd88, %rd87, -4294967296;
	setp.ne.s64 	%p4, %rd88, 0;
	@%p4 bra 	$L__BB1_8;
	ld.param.u64 	%rd351, [_Z13im2col_kernelIfEvlPKT_llllllllllllPS0__param_12];
	cvt.u32.u64 	%r16, %rd351;
	cvt.u32.u64 	%r17, %rd383;
	div.u32 	%r18, %r17, %r16;
	mul.lo.s32 	%r19, %r18, %r16;
	sub.s32 	%r20, %r17, %r19;
	cvt.u64.u32 	%rd385, %r18;
	cvt.u64.u32 	%rd386, %r20;
	bra.uni 	$L__BB1_9;
$L__BB1_8:
	ld.param.u64 	%rd350, [_Z13im2col_kernelIfEvlPKT_llllllllllllPS0__param_12];
	div.s64 	%rd385, %rd383, %rd350;
	mul.lo.s64 	%rd89, %rd385, %rd350;
	sub.s64 	%rd386, %rd383, %rd89;
$L__BB1_9:
	ld.param.u64 	%rd381, [_Z13im2col_kernelIfEvlPKT_llllllllllllPS0__param_14];
	ld.param.u64 	%rd368, [_Z13im2col_kernelIfEvlPKT_llllllllllllPS0__param_13];
	ld.param.u64 	%rd352, [_Z13im2col_kernelIfEvlPKT_llllllllllllPS0__param_12];
	ld.param.u64 	%rd333, [_Z13im2col_kernelIfEvlPKT_llllllllllllPS0__param_11];
	ld.param.u64 	%rd329, [_Z13im2col_kernelIfEvlPKT_llllllllllllPS0__param_9];
	ld.param.u64 	%rd328, [_Z13im2col_kernelIfEvlPKT_llllllllllllPS0__param_8];
	ld.param.u64 	%rd327, [_Z13im2col_kernelIfEvlPKT_llllllllllllPS0__param_7];
	ld.param.u64 	%rd326, [_Z13im2col_kernelIfEvlPKT_llllllllllllPS0__param_6];
	ld.param.u64 	%rd318, [_Z13im2col_kernelIfEvlPKT_llllllllllllPS0__param_5];
	ld.param.u64 	%rd315, [_Z13im2col_kernelIfEvlPKT_llllllllllllPS0__param_4];
	ld.param.u64 	%rd268, [_Z13im2col_kernelIfEvlPKT_llllllllllllPS0__param_2];
	mul.lo.s64 	%rd91, %rd386, %rd328;
	sub.s64 	%rd19, %rd91, %rd326;
	mul.lo.s64 	%rd92, %rd384, %rd329;
	sub.s64 	%rd20, %rd92, %rd327;
	mul.lo.s64 	%rd93, %rd318, %rd315;
	mul.lo.s64 	%rd94, %rd93, %rd352;
	mad.lo.s64 	%rd95, %rd94, %rd385, %rd386;
	mad.lo.s64 	%rd96, %rd95, %rd368, %rd384;
	cvta.to.global.u64 	%rd97, %rd381;
	shl.b64 	%rd98, %rd96, 2;
	add.s64 	%rd402, %rd97, %rd98;
	mul.lo.s64 	%rd22, %rd385, %rd268;
	shl.b64 	%rd99, %rd92, 2;
	shl.b64 	%rd100, %rd327, 2;
	sub.s64 	%rd23, %rd99, %rd100;
	sub.s64 	%rd101, %rd5, %rd327;
	add.s64 	%rd24, %rd101, %rd92;
	sub.s64 	%rd102, %rd4, %rd327;
	add.s64 	%rd25, %rd102, %rd92;
	sub.s64 	%rd103, %rd3, %rd327;
	add.s64 	%rd26, %rd103, %rd92;
	sub.s64 	%rd104, %rd2, %rd327;
	add.s64 	%rd27, %rd104, %rd92;
	mul.lo.s64 	%rd105, %rd333, 3;
	sub.s64 	%rd106, %rd105, %rd327;
	add.s64 	%rd28, %rd106, %rd92;
	shl.b64 	%rd107, %rd333, 1;
	sub.s64 	%rd108, %rd107, %rd327;
	add.s64 	%rd29, %rd108, %rd92;
	sub.s64 	%rd109, %rd333, %rd327;
	add.s64 	%rd30, %rd109, %rd92;
	mov.b64 	%rd387, 0;
$L__BB1_10:
	ld.param.u64 	%rd330, [_Z13im2col_kernelIfEvlPKT_llllllllllllPS0__param_10];
	ld.param.u64 	%rd319, [_Z13im2col_kernelIfEvlPKT_llllllllllllPS0__param_5];
	setp.lt.u64 	%p5, %rd319, 8;
	mad.lo.s64 	%rd33, %rd387, %rd330, %rd19;
	mov.b64 	%rd397, 0;
	@%p5 bra 	$L__BB1_29;
	ld.param.u64 	%rd320, [_Z13im2col_kernelIfEvlPKT_llllllllllllPS0__param_5];
	ld.param.u64 	%rd260, [_Z13im2col_kernelIfEvlPKT_llllllllllllPS0__param_1];
	and.b64  	%rd392, %rd320, 9223372036854775800;
	cvta.to.global.u64 	%rd391, %rd260;
	mov.u64 	%rd390, %rd20;
$L__BB1_12:
	.pragma "nounroll";
	ld.param.u64 	%rd284, [_Z13im2col_kernelIfEvlPKT_llllllllllllPS0__param_3];
	ld.param.u64 	%rd269, [_Z13im2col_kernelIfEvlPKT_llllllllllllPS0__param_2];
	setp.ge.s64 	%p6, %rd33, %rd269;
	or.b64  	%rd112, %rd33, %rd390;
	setp.lt.s64 	%p7, %rd112, 0;
	setp.ge.s64 	%p8, %rd390, %rd284;
	or.pred  	%p9, %p6, %p8;
	mov.f32 	%f46, 0f00000000;
	or.pred  	%p10, %p9, %p7;
	@%p10 bra 	$L__BB1_14;
	ld.param.u64 	%rd285, [_Z13im2col_kernelIfEvlPKT_llllllllllllPS0__param_3];
	add.s64 	%rd113, %rd33, %rd22;
	mul.lo.s64 	%rd114, %rd285, %rd113;
	shl.b64 	%rd115, %rd114, 2;
	add.s64 	%rd116, %rd23, %rd115;
	add.s64 	%rd117, %rd391, %rd116;
	ld.global.f32 	%f46, [%rd117];
$L__BB1_14:
	ld.param.u64 	%rd334, [_Z13im2col_kernelIfEvlPKT_llllllllllllPS0__param_11];
	ld.param.u64 	%rd286, [_Z13im2col_kernelIfEvlPKT_llllllllllllPS0__param_3];
	ld.param.u64 	%rd270, [_Z13im2col_kernelIfEvlPKT_llllllllllllPS0__param_2];
	setp.ge.s64 	%p11, %rd33, %rd270;
	add.s64 	%rd118, %rd334, %rd390;
	or.b64  	%rd119, %rd33, %rd118;
	st.global.f32 	[%rd402], %f46;
	setp.lt.s64 	%p12, %rd119, 0;
	setp.ge.s64 	%p13, %rd118, %rd286;
	or.pred  	%p14, %p11, %p13;
	mov.f32 	%f47, 0f00000000;
	or.pred  	%p15, %p14, %p12;
	@%p15 bra 	$L__BB1_16;
	ld.param.u64 	%rd287, [_Z13im2col_kernelIfEvlPKT_llllllllllllPS0__param_3];
	add.s64 	%rd120, %rd33, %rd22;
	mad.lo.s64 	%rd121, %rd120, %rd287, %rd30;
	shl.b64 	%rd122, %rd121, 2;
	add.s64 	%rd123, %rd391, %rd122;
	ld.global.f32 	%f47, [%rd123];
$L__BB1_16:
	ld.param.u64 	%rd369, [_Z13im2col_kernelIfEvlPKT_llllllllllllPS0__param_13];
	ld.param.u64 	%rd353, [_Z13im2col_kernelIfEvlPKT_llllllllllllPS0__param_12];
	ld.param.u64 	%rd335, [_Z13im2col_kernelIfEvlPKT_llllllllllllPS0__param_11];
	ld.param.u64 	%rd288, [_Z13im2col_kernelIfEvlPKT_llllllllllllPS0__param_3];
	ld.param.u64 	%rd271, [_Z13im2col_kernelIfEvlPKT_llllllllllllPS0__param_2];
	setp.ge.s64 	%p16, %rd33, %rd271;
	shl.b64 	%rd124, %rd335, 1;
	add.s64 	%rd125, %rd124, %rd390;
	or.b64  	%rd126, %rd33, %rd125;
	mul.lo.s64 	%rd127, %rd369, %rd353;
	shl.b64 	%rd128, %rd127, 2;
	add.s64 	%rd129, %rd402, %rd128;
	st.global.f32 	[%rd129], %f47;
	setp.lt.s64 	%p17, %rd126, 0;
	setp.ge.s64 	%p18, %rd125, %rd288;
	or.pred  	%p19, %p16, %p18;
	mov.f32 	%f48, 0f00000000;
	or.pred  	%p20, %p19, %p17;
	@%p20 bra 	$L__BB1_18;
	ld.param.u64 	%rd289, [_Z13im2col_kernelIfEvlPKT_llllllllllllPS0__param_3];
	add.s64 	%rd130, %rd33, %rd22;
	mad.lo.s64 	%rd131, %rd130, %rd289, %rd29;
	shl.b64 	%rd132, %rd131, 2;
	add.s64 	%rd133, %rd391, %rd132;
	ld.global.f32 	%f48, [%rd133];
$L__BB1_18:
	ld.param.u64 	%rd370, [_Z13im2col_kernelIfEvlPKT_llllllllllllPS0__param_13];
	ld.param.u64 	%rd354, [_Z13im2col_kernelIfEvlPKT_llllllllllllPS0__param_12];
	ld.param.u64 	%rd336, [_Z13im2col_kernelIfEvlPKT_llllllllllllPS0__param_11];
	ld.param.u64 	%rd290, [_Z13im2col_kernelIfEvlPKT_llllllllllllPS0__param_3];
	ld.param.u64 	%rd272, [_Z13im2col_kernelIfEvlPKT_llllllllllllPS0__param_2];
	setp.ge.s64 	%p21, %rd33, %rd272;
	mad.lo.s64 	%rd134, %rd336, 3, %rd390;
	or.b64  	%rd135, %rd33, %rd134;
	mul.lo.s64 	%rd136, %rd370, %rd354;
	shl.b64 	%rd137, %rd136, 3;
	add.s64 	%rd138, %rd402, %rd137;
	st.global.f32 	[%rd138], %f48;
	setp.lt.s64 	%p22, %rd135, 0;
	setp.ge.s64 	%p23, %rd134, %rd290;
	or.pred  	%p24, %p21, %p23;
	mov.f32 	%f49, 0f00000000;
	or.pred  	%p25, %p24, %p22;
	@%p25 bra 	$L__BB1_20;
	ld.param.u64 	%rd291, [_Z13im2col_kernelIfEvlPKT_llllllllllllPS0__param_3];
	add.s64 	%rd139, %rd33, %rd22;
	mad.lo.s64 	%rd140, %rd139, %rd291, %rd28;
	shl.b64 	%rd141, %rd140, 2;
	add.s64 	%rd142, %rd391, %rd141;
	ld.global.f32 	%f49, [%rd142];
$L__BB1_20:
	ld.param.u64 	%rd371, [_Z13im2col_kernelIfEvlPKT_llllllllllllPS0__param_13];
	ld.param.u64 	%rd355, [_Z13im2col_kernelIfEvlPKT_llllllllllllPS0__param_12];
	ld.param.u64 	%rd292, [_Z13im2col_kernelIfEvlPKT_llllllllllllPS0__param_3];
	ld.param.u64 	%rd273, [_Z13im2col_kernelIfEvlPKT_llllllllllllPS0__param_2];
	setp.ge.s64 	%p26, %rd33, %rd273;
	add.s64 	%rd143, %rd2, %rd390;
	or.b64  	%rd144, %rd33, %rd143;
	mul.lo.s64 	%rd145, %rd371, %rd355;
	mad.lo.s64 	%rd146, %rd145, 12, %rd402;
	st.global.f32 	[%rd146], %f49;
	setp.lt.s64 	%p27, %rd144, 0;
	setp.ge.s64 	%p28, %rd143, %rd292;
	or.pred  	%p29, %p26, %p28;
	mov.f32 	%f50, 0f00000000;
	or.pred  	%p30, %p29, %p27;
	@%p30 bra 	$L__BB1_22;
	ld.param.u64 	%rd293, [_Z13im2col_kernelIfEvlPKT_llllllllllllPS0__param_3];
	add.s64 	%rd147, %rd33, %rd22;
	mad.lo.s64 	%rd148, %rd147, %rd293, %rd27;
	shl.b64 	%rd149, %rd148, 2;
	add.s64 	%rd150, %rd391, %rd149;
	ld.global.f32 	%f50, [%rd150];
$L__BB1_22:
	ld.param.u64 	%rd372, [_Z13im2col_kernelIfEvlPKT_llllllllllllPS0__param_13];
	ld.param.u64 	%rd356, [_Z13im2col_kernelIfEvlPKT_llllllllllllPS0__param_12];
	ld.param.u64 	%rd294, [_Z13im2col_kernelIfEvlPKT_llllllllllllPS0__param_3];
	ld.param.u64 	%rd274, [_Z13im2col_kernelIfEvlPKT_llllllllllllPS0__param_2];
	setp.ge.s64 	%p31, %rd33, %rd274;
	add.s64 	%rd151, %rd3, %rd390;
	or.b64  	%rd152, %rd33, %rd151;
	mul.lo.s64 	%rd153, %rd372, %rd356;
	shl.b64 	%rd154, %rd153, 4;
	add.s64 	%rd155, %rd402, %rd154;
	st.global.f32 	[%rd155], %f50;
	setp.lt.s64 	%p32, %rd152, 0;
	setp.ge.s64 	%p33, %rd151, %rd294;
	or.pred  	%p34, %p31, %p33;
	mov.f32 	%f51, 0f00000000;
	or.pred  	%p35, %p34, %p32;
	@%p35 bra 	$L__BB1_24;
	ld.param.u64 	%rd295, [_Z13im2col_kernelIfEvlPKT_llllllllllllPS0__param_3];
	add.s64 	%rd156, %rd33, %rd22;
	mad.lo.s64 	%rd157, %rd156, %rd295, %rd26;
	shl.b64 	%rd158, %rd157, 2;
	add.s64 	%rd159, %rd391, %rd158;
	ld.global.f32 	%f51, [%rd159];
$L__BB1_24:
	ld.param.u64 	%rd373, [_Z13im2col_kernelIfEvlPKT_llllllllllllPS0__param_13];
	ld.param.u64 	%rd357, [_Z13im2col_kernelIfEvlPKT_llllllllllllPS0__param_12];
	ld.param.u64 	%rd296, [_Z13im2col_kernelIfEvlPKT_llllllllllllPS0__param_3];
	ld.param.u64 	%rd275, [_Z13im2col_kernelIfEvlPKT_llllllllllllPS0__param_2];
	setp.ge.s64 	%p36, %rd33, %rd275;
	add.s64 	%rd160, %rd4, %rd390;
	or.b64  	%rd161, %rd33, %rd160;
	mul.lo.s64 	%rd162, %rd373, %rd357;
	mad.lo.s64 	%rd163, %rd162, 20, %rd402;
	st.global.f32 	[%rd163], %f51;
	setp.lt.s64 	%p37, %rd161, 0;
	setp.ge.s64 	%p38, %rd160, %rd296;
	or.pred  	%p39, %p36, %p38;
	mov.f32 	%f52, 0f00000000;
	or.pred  	%p40, %p39, %p37;
	@%p40 bra 	$L__BB1_26;
	ld.param.u64 	%rd297, [_Z13im2col_kernelIfEvlPKT_llllllllllllPS0__param_3];
	add.s64 	%rd164, %rd33, %rd22;
	mad.lo.s64 	%rd165, %rd164, %rd297, %rd25;
	shl.b64 	%rd166, %rd165, 2;
	add.s64 	%rd167, %rd391, %rd166;
	ld.global.f32 	%f52, [%rd167];
$L__BB1_26:
	ld.param.u64 	%rd374, [_Z13im2col_kernelIfEvlPKT_llllllllllllPS0__param_13];
	ld.param.u64 	%rd358, [_Z13im2col_kernelIfEvlPKT_llllllllllllPS0__param_12];
	ld.param.u64 	%rd298, [_Z13im2col_kernelIfEvlPKT_llllllllllllPS0__param_3];
	ld.param.u64 	%rd276, [_Z13im2col_kernelIfEvlPKT_llllllllllllPS0__param_2];
	setp.ge.s64 	%p41, %rd33, %rd276;
	add.s64 	%rd168, %rd5, %rd390;
	or.b64  	%rd169, %rd33, %rd168;
	mul.lo.s64 	%rd170, %rd374, %rd358;
	mad.lo.s64 	%rd171, %rd170, 24, %rd402;
	st.global.f32 	[%rd171], %f52;
	setp.lt.s64 	%p42, %rd169, 0;
	setp.ge.s64 	%p43, %rd168, %rd298;
	or.pred  	%p44, %p41, %p43;
	mov.f32 	%f53, 0f00000000;
	or.pred  	%p45, %p44, %p42;
	@%p45 bra 	$L__BB1_28;
	ld.param.u64 	%rd299, [_Z13im2col_kernelIfEvlPKT_llllllllllllPS0__param_3];
	add.s64 	%rd172, %rd33, %rd22;
	mad.lo.s64 	%rd173, %rd172, %rd299, %rd24;
	shl.b64 	%rd174, %rd173, 2;
	add.s64 	%rd175, %rd391, %rd174;
	ld.global.f32 	%f53, [%rd175];
$L__BB1_28:
	ld.param.u64 	%rd375, [_Z13im2col_kernelIfEvlPKT_llllllllllllPS0__param_13];
	ld.param.u64 	%rd359, [_Z13im2col_kernelIfEvlPKT_llllllllllllPS0__param_12];
	ld.param.u64 	%rd337, [_Z13im2col_kernelIfEvlPKT_llllllllllllPS0__param_11];
	ld.param.u64 	%rd321, [_Z13im2col_kernelIfEvlPKT_llllllllllllPS0__param_5];
	and.b64  	%rd397, %rd321, 9223372036854775800;
	mul.lo.s64 	%rd176, %rd375, %rd359;
	mad.lo.s64 	%rd177, %rd176, 28, %rd402;
	st.global.f32 	[%rd177], %f53;
	add.s64 	%rd392, %rd392, -8;
	shl.b64 	%rd178, %rd337, 5;
	add.s64 	%rd391, %rd391, %rd178;
	shl.b64 	%rd179, %rd337, 3;
	add.s64 	%rd390, %rd390, %rd179;
	shl.b64 	%rd180, %rd176, 5;
	add.s64 	%rd402, %rd402, %rd180;
	setp.ne.s64 	%p46, %rd392, 0;
	@%p46 bra 	$L__BB1_12;
$L__BB1_29:
	ld.param.u64 	%rd322, [_Z13im2col_kernelIfEvlPKT_llllllllllllPS0__param_5];
	and.b64  	%rd181, %rd322, 7;
	setp.eq.s64 	%p47, %rd181, 0;
	@%p47 bra 	$L__BB1_51;
	ld.param.u64 	%rd323, [_Z13im2col_kernelIfEvlPKT_llllllllllllPS0__param_5];
	and.b64  	%rd183, %rd323, 7;
	add.s64 	%rd184, %rd183, -1;
	setp.lt.u64 	%p48, %rd184, 3;
	@%p48 bra 	$L__BB1_40;
	ld.param.u64 	%rd338, [_Z13im2col_kernelIfEvlPKT_llllllllllllPS0__param_11];
	ld.param.u64 	%rd300, [_Z13im2col_kernelIfEvlPKT_llllllllllllPS0__param_3];
	ld.param.u64 	%rd277, [_Z13im2col_kernelIfEvlPKT_llllllllllllPS0__param_2];
	setp.ge.s64 	%p49, %rd33, %rd277;
	mad.lo.s64 	%rd186, %rd397, %rd338, %rd20;
	or.b64  	%rd187, %rd33, %rd186;
	setp.lt.s64 	%p50, %rd187, 0;
	setp.ge.s64 	%p51, %rd186, %rd300;
	or.pred  	%p52, %p49, %p51;
	mov.f32 	%f54, 0f00000000;
	or.pred  	%p53, %p52, %p50;
	@%p53 bra 	$L__BB1_33;
	ld.param.u64 	%rd339, [_Z13im2col_kernelIfEvlPKT_llllllllllllPS0__param_11];
	ld.param.u64 	%rd301, [_Z13im2col_kernelIfEvlPKT_llllllllllllPS0__param_3];
	ld.param.u64 	%rd261, [_Z13im2col_kernelIfEvlPKT_llllllllllllPS0__param_1];
	add.s64 	%rd188, %rd33, %rd22;
	mad.lo.s64 	%rd189, %rd397, %rd339, %rd20;
	mad.lo.s64 	%rd190, %rd188, %rd301, %rd189;
	cvta.to.global.u64 	%rd191, %rd261;
	shl.b64 	%rd192, %rd190, 2;
	add.s64 	%rd193, %rd191, %rd192;
	ld.global.f32 	%f54, [%rd193];
$L__BB1_33:
	ld.param.u64 	%rd340, [_Z13im2col_kernelIfEvlPKT_llllllllllllPS0__param_11];
	ld.param.u64 	%rd302, [_Z13im2col_kernelIfEvlPKT_llllllllllllPS0__param_3];
	ld.param.u64 	%rd278, [_Z13im2col_kernelIfEvlPKT_llllllllllllPS0__param_2];
	setp.ge.s64 	%p54, %rd33, %rd278;
	mad.lo.s64 	%rd195, %rd397, %rd340, %rd20;
	add.s64 	%rd48, %rd195, %rd340;
	or.b64  	%rd196, %rd33, %rd48;
	st.global.f32 	[%rd402], %f54;
	setp.lt.s64 	%p55, %rd196, 0;
	setp.ge.s64 	%p56, %rd48, %rd302;
	or.pred  	%p57, %p54, %p56;
	mov.f32 	%f55, 0f00000000;
	or.pred  	%p58, %p57, %p55;
	@%p58 bra 	$L__BB1_35;
	ld.param.u64 	%rd303, [_Z13im2col_kernelIfEvlPKT_llllllllllllPS0__param_3];
	ld.param.u64 	%rd262, [_Z13im2col_kernelIfEvlPKT_llllllllllllPS0__param_1];
	add.s64 	%rd197, %rd33, %rd22;
	mad.lo.s64 	%rd198, %rd197, %rd303, %rd48;
	cvta.to.global.u64 	%rd199, %rd262;
	shl.b64 	%rd200, %rd198, 2;
	add.s64 	%rd201, %rd199, %rd200;
	ld.global.f32 	%f55, [%rd201];
$L__BB1_35:
	ld.param.u64 	%rd376, [_Z13im2col_kernelIfEvlPKT_llllllllllllPS0__param_13];
	ld.param.u64 	%rd360, [_Z13im2col_kernelIfEvlPKT_llllllllllllPS0__param_12];
	ld.param.u64 	%rd341, [_Z13im2col_kernelIfEvlPKT_llllllllllllPS0__param_11];
	ld.param.u64 	%rd304, [_Z13im2col_kernelIfEvlPKT_llllllllllllPS0__param_3];
	ld.param.u64 	%rd279, [_Z13im2col_kernelIfEvlPKT_llllllllllllPS0__param_2];
	mul.lo.s64 	%rd202, %rd376, %rd360;
	shl.b64 	%rd203, %rd202, 2;
	add.s64 	%rd49, %rd402, %rd203;
	setp.ge.s64 	%p59, %rd33, %rd279;
	add.s64 	%rd50, %rd48, %rd341;
	or.b64  	%rd204, %rd33, %rd50;
	st.global.f32 	[%rd49], %f55;
	setp.lt.s64 	%p60, %rd204, 0;
	setp.ge.s64 	%p61, %rd50, %rd304;
	or.pred  	%p62, %p59, %p61;
	mov.f32 	%f56, 0f00000000;
	or.pred  	%p63, %p62, %p60;
	@%p63 bra 	$L__BB1_37;
	ld.param.u64 	%rd305, [_Z13im2col_kernelIfEvlPKT_llllllllllllPS0__param_3];
	ld.param.u64 	%rd263, [_Z13im2col_kernelIfEvlPKT_llllllllllllPS0__param_1];
	add.s64 	%rd205, %rd33, %rd22;
	mad.lo.s64 	%rd206, %rd205, %rd305, %rd50;
	cvta.to.global.u64 	%rd207, %rd263;
	shl.b64 	%rd208, %rd206, 2;
	add.s64 	%rd209, %rd207, %rd208;
	ld.global.f32 	%f56, [%rd209];
$L__BB1_37:
	ld.param.u64 	%rd377, [_Z13im2col_kernelIfEvlPKT_llllllllllllPS0__param_13];
	ld.param.u64 	%rd361, [_Z13im2col_kernelIfEvlPKT_llllllllllllPS0__param_12];
	ld.param.u64 	%rd342, [_Z13im2col_kernelIfEvlPKT_llllllllllllPS0__param_11];
	ld.param.u64 	%rd306, [_Z13im2col_kernelIfEvlPKT_llllllllllllPS0__param_3];
	ld.param.u64 	%rd280, [_Z13im2col_kernelIfEvlPKT_llllllllllllPS0__param_2];
	mul.lo.s64 	%rd210, %rd377, %rd361;
	shl.b64 	%rd211, %rd210, 2;
	add.s64 	%rd51, %rd49, %rd211;
	setp.ge.s64 	%p64, %rd33, %rd280;
	add.s64 	%rd212, %rd50, %rd342;
	or.b64  	%rd213, %rd33, %rd212;
	st.global.f32 	[%rd51], %f56;
	setp.lt.s64 	%p65, %rd213, 0;
	setp.ge.s64 	%p66, %rd212, %rd306;
	or.pred  	%p67, %p64, %p66;
	mov.f32 	%f57, 0f00000000;
	or.pred  	%p68, %p67, %p65;
	@%p68 bra 	$L__BB1_39;
	ld.param.u64 	%rd343, [_Z13im2col_kernelIfEvlPKT_llllllllllllPS0__param_11];
	ld.param.u64 	%rd307, [_Z13im2col_kernelIfEvlPKT_llllllllllllPS0__param_3];
	ld.param.u64 	%rd264, [_Z13im2col_kernelIfEvlPKT_llllllllllllPS0__param_1];
	add.s64 	%rd214, %rd33, %rd22;
	mad.lo.s64 	%rd215, %rd397, %rd343, %rd20;
	add.s64 	%rd216, %rd215, %rd343;
	add.s64 	%rd217, %rd216, %rd343;
	add.s64 	%rd218, %rd217, %rd343;
	mad.lo.s64 	%rd219, %rd214, %rd307, %rd218;
	cvta.to.global.u64 	%rd220, %rd264;
	shl.b64 	%rd221, %rd219, 2;
	add.s64 	%rd222, %rd220, %rd221;
	ld.global.f32 	%f57, [%rd222];
$L__BB1_39:
	ld.param.u64 	%rd378, [_Z13im2col_kernelIfEvlPKT_llllllllllllPS0__param_13];
	ld.param.u64 	%rd362, [_Z13im2col_kernelIfEvlPKT_llllllllllllPS0__param_12];
	mul.lo.s64 	%rd223, %rd378, %rd362;
	shl.b64 	%rd224, %rd223, 2;
	add.s64 	%rd225, %rd51, %rd224;
	st.global.f32 	[%rd225], %f57;
	add.s64 	%rd402, %rd225, %rd224;
	add.s64 	%rd397, %rd397, 4;
$L__BB1_40:
	ld.param.u64 	%rd324, [_Z13im2col_kernelIfEvlPKT_llllllllllllPS0__param_5];
	and.b64  	%rd227, %rd324, 3;
	setp.eq.s64 	%p69, %rd227, 0;
	@%p69 bra 	$L__BB1_51;
	setp.eq.s64 	%p70, %rd227, 1;
	@%p70 bra 	$L__BB1_47;
	ld.param.u64 	%rd344, [_Z13im2col_kernelIfEvlPKT_llllllllllllPS0__param_11];
	ld.param.u64 	%rd308, [_Z13im2col_kernelIfEvlPKT_llllllllllllPS0__param_3];
	ld.param.u64 	%rd281, [_Z13im2col_kernelIfEvlPKT_llllllllllllPS0__param_2];
	setp.ge.s64 	%p71, %rd33, %rd281;
	mad.lo.s64 	%rd228, %rd397, %rd344, %rd20;
	or.b64  	%rd229, %rd33, %rd228;
	setp.lt.s64 	%p72, %rd229, 0;
	setp.ge.s64 	%p73, %rd228, %rd308;
	or.pred  	%p74, %p71, %p73;
	mov.f32 	%f58, 0f00000000;
	or.pred  	%p75, %p74, %p72;
	@%p75 bra 	$L__BB1_44;
	ld.param.u64 	%rd345, [_Z13im2col_kernelIfEvlPKT_llllllllllllPS0__param_11];
	ld.param.u64 	%rd309, [_Z13im2col_kernelIfEvlPKT_llllllllllllPS0__param_3];
	ld.param.u64 	%rd265, [_Z13im2col_kernelIfEvlPKT_llllllllllllPS0__param_1];
	add.s64 	%rd230, %rd33, %rd22;
	mad.lo.s64 	%rd231, %rd397, %rd345, %rd20;
	mad.lo.s64 	%rd232, %rd230, %rd309, %rd231;
	cvta.to.global.u64 	%rd233, %rd265;
	shl.b64 	%rd234, %rd232, 2;
	add.s64 	%rd235, %rd233, %rd234;
	ld.global.f32 	%f58, [%rd235];
$L__BB1_44:
	ld.param.u64 	%rd346, [_Z13im2col_kernelIfEvlPKT_llllllllllllPS0__param_11];
	ld.param.u64 	%rd310, [_Z13im2col_kernelIfEvlPKT_llllllllllllPS0__param_3];
	ld.param.u64 	%rd282, [_Z13im2col_kernelIfEvlPKT_llllllllllllPS0__param_2];
	setp.ge.s64 	%p76, %rd33, %rd282;
	mad.lo.s64 	%rd236, %rd397, %rd346, %rd20;
	add.s64 	%rd237, %rd236, %rd346;
	or.b64  	%rd238, %rd33, %rd237;
	st.global.f32 	[%rd402], %f58;
	setp.lt.s64 	%p77, %rd238, 0;
	setp.ge.s64 	%p78, %rd237, %rd310;
	or.pred  	%p79, %p76, %p78;
	mov.f32 	%f59, 0f00000000;
	or.pred  	%p80, %p79, %p77;
	@%p80 bra 	$L__BB1_46;
	ld.param.u64 	%rd347, [_Z13im2col_kernelIfEvlPKT_llllllllllllPS0__param_11];
	ld.param.u64 	%rd311, [_Z13im2col_kernelIfEvlPKT_llllllllllllPS0__param_3];
	ld.param.u64 	%rd266, [_Z13im2col_kernelIfEvlPKT_llllllllllllPS0__param_1];
	add.s64 	%rd239, %rd33, %rd22;
	mad.lo.s64 	%rd240, %rd397, %rd347, %rd20;
	add.s64 	%rd241, %rd240, %rd347;
	mad.lo.s64 	%rd242, %rd239, %rd311, %rd241;
	cvta.to.global.u64 	%rd243, %rd266;
	shl.b64 	%rd244, %rd242, 2;
	add.s64 	%rd245, %rd243, %rd244;
	ld.global.f32 	%f59, [%rd245];
$L__BB1_46:
	ld.param.u64 	%rd379, [_Z13im2col_kernelIfEvlPKT_llllllllllllPS0__param_13];
	ld.param.u64 	%rd363, [_Z13im2col_kernelIfEvlPKT_llllllllllllPS0__param_12];
	mul.lo.s64 	%rd246, %rd379, %rd363;
	shl.b64 	%rd247, %rd246, 2;
	add.s64 	%rd248, %rd402, %rd247;
	st.global.f32 	[%rd248], %f59;
	add.s64 	%rd402, %rd248, %rd247;
	add.s64 	%rd397, %rd397, 2;
$L__BB1_47:
	ld.param.u64 	%rd325, [_Z13im2col_kernelIfEvlPKT_llllllllllllPS0__param_5];
	and.b64  	%rd249, %rd325, 1;
	setp.eq.b64 	%p81, %rd249, 1;
	not.pred 	%p82, %p81;
	@%p82 bra 	$L__BB1_51;
	ld.param.u64 	%rd348, [_Z13im2col_kernelIfEvlPKT_llllllllllllPS0__param_11];
	ld.param.u64 	%rd312, [_Z13im2col_kernelIfEvlPKT_llllllllllllPS0__param_3];
	ld.param.u64 	%rd283, [_Z13im2col_kernelIfEvlPKT_llllllllllllPS0__param_2];
	setp.ge.s64 	%p83, %rd33, %rd283;
	mad.lo.s64 	%rd62, %rd397, %rd348, %rd20;
	or.b64  	%rd250, %rd33, %rd62;
	setp.lt.s64 	%p84, %rd250, 0;
	setp.ge.s64 	%p85, %rd62, %rd312;
	or.pred  	%p86, %p83, %p85;
	mov.f32 	%f60, 0f00000000;
	or.pred  	%p87, %p86, %p84;
	@%p87 bra 	$L__BB1_50;
	ld.param.u64 	%rd331, [_Z13im2col_kernelIfEvlPKT_llllllllllllPS0__param_10];
	ld.param.u64 	%rd313, [_Z13im2col_kernelIfEvlPKT_llllllllllllPS0__param_3];
	ld.param.u64 	%rd267, [_Z13im2col_kernelIfEvlPKT_llllllllllllPS0__param_1];
	mad.lo.s64 	%rd251, %rd387, %rd331, %rd19;
	add.s64 	%rd252, %rd251, %rd22;
	mad.lo.s64 	%rd253, %rd252, %rd313, %rd62;
	cvta.to.global.u64 	%rd254, %rd267;
	shl.b64 	%rd255, %rd253, 2;
	add.s64 	%rd256, %rd254, %rd255;
	ld.global.f32 	%f60, [%rd256];
$L__BB1_50:
	ld.param.u64 	%rd380, [_Z13im2col_kernelIfEvlPKT_llllllllllllPS0__param_13];
	ld.param.u64 	%rd364, [_Z13im2col_kernelIfEvlPKT_llllllllllllPS0__param_12];
	st.global.f32 	[%rd402], %f60;
	mul.lo.s64 	%rd257, %rd380, %rd364;
	shl.b64 	%rd258, %rd257, 2;
	add.s64 	%rd402, %rd402, %rd258;
$L__BB1_51:
	ld.param.u64 	%rd316, [_Z13im2col_kernelIfEvlPKT_llllllllllllPS0__param_4];
	add.s64 	%rd387, %rd387, 1;
	setp.ne.s64 	%p88, %rd387, %rd316;
	@%p88 bra 	$L__BB1_10;
	ld.param.u64 	%rd259, [_Z13im2col_kernelIfEvlPKT_llllllllllllPS0__param_0];
	mov.u32 	%r21, %ntid.x;
	mov.u32 	%r22, %nctaid.x;
	mad.lo.s32 	%r23, %r21, %r22, %r23;
	cvt.s64.s32 	%rd382, %r23;
	setp.gt.s64 	%p89, %rd259, %rd382;
	@%p89 bra 	$L__BB1_3;
$L__BB1_53:
	ret;

}


// ===== COMPILED SASS (sm_100) =====

	.target	sm_100

	.elftype	@"ET_EXEC"


//--------------------- .note.nv.tkinfo           --------------------------
	.section	.note.nv.tkinfo,"",@"SHT_NOTE"
	.sectionflags	@"SHF_NOTE_NV_TKINFO"
	.tkinfo
        /*0018*/ 	.word	0x00000002
        /*0030*/ 	.string	""
        /*0030*/ 	.string	"ptxas"
        /*0030*/ 	.string	"Cuda compilation tools, release 13.0, V13.0.88"
        /*0030*/ 	.string	"Build cuda_13.0.r13.0/compiler.36424714_0"
        /*0030*/ 	.string	"-arch sm_100 -m 64 "



//--------------------- .note.nv.cuinfo           --------------------------
	.section	.note.nv.cuinfo,"",@"SHT_NOTE"
	.sectionflags	@"SHF_NOTE_NV_CUINFO"
        /*0018*/ 	.short	0x0002
        /*001a*/ 	.short	0x0064
        /*001c*/ 	.short	0x0082
	.zero		2


//--------------------- .nv.info                  --------------------------
	.section	.nv.info,"",@"SHT_CUDA_INFO"
	.align	4


	//----- nvinfo : EIATTR_REGCOUNT
	.align		4
        /*0000*/ 	.byte	0x04, 0x2f
        /*0002*/ 	.short	(.L_1 - .L_0)
	.align		4
.L_0:
        /*0004*/ 	.word	index@(_Z25our_im2col_kernel_blockedIfEvlPKT_lllllllllllllPS0_)
        /*0008*/ 	.word	0x00000040


	//----- nvinfo : EIATTR_FRAME_SIZE
	.align		4
.L_1:
        /*000c*/ 	.byte	0x04, 0x11
        /*000e*/ 	.short	(.L_3 - .L_2)
	.align		4
.L_2:
        /*0010*/ 	.word	index@($__internal_1_$__cuda_sm20_div_s64)
        /*0014*/ 	.word	0x00000000


	//----- nvinfo : EIATTR_FRAME_SIZE
	.align		4
.L_3:
        /*0018*/ 	.byte	0x04, 0x11
        /*001a*/ 	.short	(.L_5 - .L_4)
	.align		4
.L_4:
        /*001c*/ 	.word	index@(_Z25our_im2col_kernel_blockedIfEvlPKT_lllllllllllllPS0_)
        /*0020*/ 	.word	0x00000000


	//----- nvinfo : EIATTR_REGCOUNT
	.align		4
.L_5:
        /*0024*/ 	.byte	0x04, 0x2f
        /*0026*/ 	.short	(.L_7 - .L_6)
	.align		4
.L_6:
        /*0028*/ 	.word	index@(_Z13im2col_kernelIfEvlPKT_llllllllllllPS0_)
        /*002c*/ 	.word	0x00000040


	//----- nvinfo : EIATTR_FRAME_SIZE
	.align		4
.L_7:
        /*0030*/ 	.byte	0x04, 0x11
        /*0032*/ 	.short	(.L_9 - .L_8)
	.align		4
.L_8:
        /*0034*/ 	.word	index@($__internal_0_$__cuda_sm20_div_s64)
        /*0038*/ 	.word	0x00000030


	//----- nvinfo : EIATTR_FRAME_SIZE
	.align		4
.L_9:
        /*003c*/ 	.byte	0x04, 0x11
        /*003e*/ 	.short	(.L_11 - .L_10)
	.align		4
.L_10:
        /*0040*/ 	.word	index@(_Z13im2col_kernelIfEvlPKT_llllllllllllPS0_)
        /*0044*/ 	.word	0x00000030


	//----- nvinfo : EIATTR_MIN_STACK_SIZE
	.align		4
.L_11:
        /*0048*/ 	.byte	0x04, 0x12
        /*004a*/ 	.short	(.L_13 - .L_12)
	.align		4
.L_12:
        /*004c*/ 	.word	index@(_Z13im2col_kernelIfEvlPKT_llllllllllllPS0_)
        /*0050*/ 	.word	0x00000030


	//----- nvinfo : EIATTR_MIN_STACK_SIZE
	.align		4
.L_13:
        /*0054*/ 	.byte	0x04, 0x12
        /*0056*/ 	.short	(.L_15 - .L_14)
	.align		4
.L_14:
        /*0058*/ 	.word	index@(_Z25our_im2col_kernel_blockedIfEvlPKT_lllllllllllllPS0_)
        /*005c*/ 	.word	0x00000000
.L_15:


//--------------------- .nv.compat                --------------------------
	.section	.nv.compat,"",@"SHT_CUDA_COMPAT_INFO"
	.align	4
        /*0000*/ 	.byte	0x02, 0x09, 0x00, 0x00, 0x02, 0x02, 0x01, 0x00, 0x02, 0x05, 0x05, 0x00, 0x03, 0x07, 0x01, 0x01
        /*0010*/ 	.byte	0x02, 0x03, 0x00, 0x00, 0x02, 0x06, 0x01, 0x00, 0x04, 0x0b, 0x08, 0x00, 0x09, 0x00, 0x00, 0x00
        /*0020*/ 	.byte	0x00, 0x00, 0x00, 0x00


//--------------------- .nv.info._Z13im2col_kernelIfEvlPKT_llllllllllllPS0_ --------------------------
	.section	.nv.info._Z13im2col_kernelIfEvlPKT_llllllllllllPS0_,"",@"SHT_CUDA_INFO"
	.sectionflags	@""
	.align	4


	//----- nvinfo : EIATTR_CUDA_API_VERSION
	.align		4
        /*0000*/ 	.byte	0x04, 0x37
        /*0002*/ 	.short	(.L_17 - .L_16)
.L_16:
        /*0004*/ 	.word	0x00000082


	//----- nvinfo : EIATTR_KPARAM_INFO
	.align		4
.L_17:
        /*0008*/ 	.byte	0x04, 0x17
        /*000a*/ 	.short	(.L_19 - .L_18)
.L_18:
        /*000c*/ 	.word	0x00000000
        /*0010*/ 	.short	0x000e
        /*0012*/ 	.short	0x0070
        /*0014*/ 	.byte	0x00, 0xf5, 0x21, 0x00


	//----- nvinfo : EIATTR_KPARAM_INFO
	.align		4
.L_19:
        /*0018*/ 	.byte	0x04, 0x17
        /*001a*/ 	.short	(.L_21 - .L_20)
.L_20:
        /*001c*/ 	.word	0x00000000
        /*0020*/ 	.short	0x000d
        /*0022*/ 	.short	0x0068
        /*0024*/ 	.byte	0x00, 0xf0, 0x21, 0x00


	//----- nvinfo : EIATTR_KPARAM_INFO
	.align		4
.L_21:
        /*0028*/ 	.byte	0x04, 0x17
        /*002a*/ 	.short	(.L_23 - .L_22)
.L_22:
        /*002c*/ 	.word	0x00000000
        /*0030*/ 	.short	0x000c
        /*0032*/ 	.short	0x0060
        /*0034*/ 	.byte	0x00, 0xf0, 0x21, 0x00


	//----- nvinfo : EIATTR_KPARAM_INFO
	.align		4
.L_23:
        /*0038*/ 	.byte	0x04, 0x17
        /*003a*/ 	.short	(.L_25 - .L_24)
.L_24:
        /*003c*/ 	.word	0x00000000
        /*0040*/ 	.short	0x000b
        /*0042*/ 	.short	0x0058
        /*0044*/ 	.byte	0x00, 0xf0, 0x21, 0x00


	//----- nvinfo : EIATTR_KPARAM_INFO
	.align		4
.L_25:
        /*0048*/ 	.byte	0x04, 0x17
        /*004a*/ 	.short	(.L_27 - .L_26)
.L_26:
        /*004c*/ 	.word	0x00000000
        /*0050*/ 	.short	0x000a
        /*0052*/ 	.short	0x0050
        /*0054*/ 	.byte	0x00, 0xf0, 0x21, 0x00


	//----- nvinfo : EIATTR_KPARAM_INFO
	.align		4
.L_27:
        /*0058*/ 	.byte	0x04, 0x17
        /*005a*/ 	.short	(.L_29 - .L_28)
.L_28:
        /*005c*/ 	.word	0x00000000
        /*0060*/ 	.short	0x0009
        /*0062*/ 	.short	0x0048
        /*0064*/ 	.byte	0x00, 0xf0, 0x21, 0x00


	//----- nvinfo : EIATTR_KPARAM_INFO
	.align		4
.L_29:
        /*0068*/ 	.byte	0x04, 0x17
        /*006a*/ 	.short	(.L_31 - .L_30)
.L_30:
        /*006c*/ 	.word	0x00000000
        /*0070*/ 	.short	0x0008
        /*0072*/ 	.short	0x0040
        /*0074*/ 	.byte	0x00, 0xf0, 0x21, 0x00


	//----- nvinfo : EIATTR_KPARAM_INFO
	.align		4
.L_31:
        /*0078*/ 	.byte	0x04, 0x17
        /*007a*/ 	.short	(.L_33 - .L_32)
.L_32:
        /*007c*/ 	.word	0x00000000
        /*0080*/ 	.short	0x0007
        /*0082*/ 	.short	0x0038
        /*0084*/ 	.byte	0x00, 0xf0, 0x21, 0x00


	//----- nvinfo : EIATTR_KPARAM_INFO
	.align		4
.L_33:
        /*0088*/ 	.byte	0x04, 0x17
        /*008a*/ 	.short	(.L_35 - .L_34)
.L_34:
        /*008c*/ 	.word	0x00000000
        /*0090*/ 	.short	0x0006
        /*0092*/ 	.short	0x0030
        /*0094*/ 	.byte	0x00, 0xf0, 0x21, 0x00


	//----- nvinfo : EIATTR_KPARAM_INFO
	.align		4
.L_35:
        /*0098*/ 	.byte	0x04, 0x17
        /*009a*/ 	.short	(.L_37 - .L_36)
.L_36:
        /*009c*/ 	.word	0x00000000
        /*00a0*/ 	.short	0x0005
        /*00a2*/ 	.short	0x0028
        /*00a4*/ 	.byte	0x00, 0xf0, 0x21, 0x00


	//----- nvinfo : EIATTR_KPARAM_INFO
	.align		4
.L_37:
        /*00a8*/ 	.byte	0x04, 0x17
        /*00aa*/ 	.short	(.L_39 - .L_38)
.L_38:
        /*00ac*/ 	.word	0x00000000
        /*00b0*/ 	.short	0x0004
        /*00b2*/ 	.short	0x0020
        /*00b4*/ 	.byte	0x00, 0xf0, 0x21, 0x00


	//----- nvinfo : EIATTR_KPARAM_INFO
	.align		4
.L_39:
        /*00b8*/ 	.byte	0x04, 0x17
        /*00ba*/ 	.short	(.L_41 - .L_40)
.L_40:
        /*00bc*/ 	.word	0x00000000
        /*00c0*/ 	.short	0x0003
        /*00c2*/ 	.short	0x0018
        /*00c4*/ 	.byte	0x00, 0xf0, 0x21, 0x00


	//----- nvinfo : EIATTR_KPARAM_INFO
	.align		4
.L_41:
        /*00c8*/ 	.byte	0x04, 0x17
        /*00ca*/ 	.short	(.L_43 - .L_42)
.L_42:
        /*00cc*/ 	.word	0x00000000
        /*00d0*/ 	.short	0x0002
        /*00d2*/ 	.short	0x0010
        /*00d4*/ 	.byte	0x00, 0xf0, 0x21, 0x00


	//----- nvinfo : EIATTR_KPARAM_INFO
	.align		4
.L_43:
        /*00d8*/ 	.byte	0x04, 0x17
        /*00da*/ 	.short	(.L_45 - .L_44)
.L_44:
        /*00dc*/ 	.word	0x00000000
        /*00e0*/ 	.short	0x0001
        /*00e2*/ 	.short	0x0008
        /*00e4*/ 	.byte	0x00, 0xf5, 0x21, 0x00


	//----- nvinfo : EIATTR_KPARAM_INFO
	.align		4
.L_45:
        /*00e8*/ 	.byte	0x04, 0x17
        /*00ea*/ 	.short	(.L_47 - .L_46)
.L_46:
        /*00ec*/ 	.word	0x00000000
        /*00f0*/ 	.short	0x0000
        /*00f2*/ 	.short	0x0000
        /*00f4*/ 	.byte	0x00, 0xf0, 0x21, 0x00


	//----- nvinfo : EIATTR_SPARSE_MMA_MASK
	.align		4
.L_47:
        /*00f8*/ 	.byte	0x03, 0x50
        /*00fa*/ 	.short	0x0000


	//----- nvinfo : EIATTR_MAXREG_COUNT
	.align		4
        /*00fc*/ 	.byte	0x03, 0x1b
        /*00fe*/ 	.short	0x0040


	//----- nvinfo : EIATTR_ANNOTATIONS
	.align		4
        /*0100*/ 	.byte	0x04, 0x55
        /*0102*/ 	.short	(.L_49 - .L_48)


	//   ....[0]....
.L_48:
        /*0104*/ 	.word	0x00000001
        /*0108*/ 	.byte	0x40, 0x01, 0x00, 0x00, 0x01, 0x00, 0x00, 0x00, 0xb0, 0x0a, 0x00, 0x00, 0x01, 0x00, 0x00, 0x00
        /*0118*/ 	.byte	0x90, 0x0b, 0x00, 0x00, 0x01, 0x00, 0x00, 0x00, 0xd0, 0x0b, 0x00, 0x00, 0x01, 0x00, 0x00, 0x00
        /*0128*/ 	.byte	0x20, 0x0c, 0x00, 0x00, 0x01, 0x00, 0x00, 0x00, 0x40, 0x0c, 0x00, 0x00, 0x01, 0x00, 0x00, 0x00
        /*0138*/ 	.byte	0x70, 0x0c, 0x00, 0x00, 0x01, 0x00, 0x00, 0x00, 0x50, 0x0d, 0x00, 0x00, 0x01, 0x00, 0x00, 0x00
        /*0148*/ 	.byte	0x70, 0x0d, 0x00, 0x00, 0x01, 0x00, 0x00, 0x00, 0x80, 0x0d, 0x00, 0x00, 0x01, 0x00, 0x00, 0x00
        /*0158*/ 	.byte	0x90, 0x0d, 0x00, 0x00, 0x01, 0x00, 0x00, 0x00, 0xa0, 0x0d, 0x00, 0x00, 0x01, 0x00, 0x00, 0x00
        /*0168*/ 	.byte	0xb0, 0x0d, 0x00, 0x00, 0x01, 0x00, 0x00, 0x00, 0xa0, 0x2a, 0x00, 0x00, 0x01, 0x00, 0x00, 0x00
        /*0178*/ 	.byte	0xf0, 0x2a, 0x00, 0x00


	//----- nvinfo : EIATTR_MERCURY_ISA_VERSION
	.align		4
.L_49:
        /*017c*/ 	.byte	0x03, 0x5f
        /*017e*/ 	.short	0x0101


	//----- nvinfo : EIATTR_VRC_CTA_INIT_COUNT
	.align		4
        /*0180*/ 	.byte	0x02, 0x4a
	.zero		1
	.zero		1


	//----- nvinfo : EIATTR_EXIT_INSTR_OFFSETS
	.align		4
        /*0184*/ 	.byte	0x04, 0x1c
        /*0186*/ 	.short	(.L_51 - .L_50)


	//   ....[0]....
.L_50:
        /*0188*/ 	.word	0x000000a0


	//   ....[1]....
        /*018c*/ 	.word	0x00000130


	//   ....[2]....
        /*0190*/ 	.word	0x00002b40


	//----- nvinfo : EIATTR_MAX_THREADS
	.align		4
.L_51:
        /*0194*/ 	.byte	0x04, 0x05
        /*0196*/ 	.short	(.L_53 - .L_52)
.L_52:
        /*0198*/ 	.word	0x00000400
        /*019c*/ 	.word	0x00000001
        /*01a0*/ 	.word	0x00000001


	//----- nvinfo : EIATTR_CRS_STACK_SIZE
	.align		4
.L_53:
        /*01a4*/ 	.byte	0x04, 0x1e
        /*01a6*/ 	.short	(.L_55 - .L_54)
.L_54:
        /*01a8*/ 	.word	0x00000000


	//----- nvinfo : EIATTR_CBANK_PARAM_SIZE
	.align		4
.L_55:
        /*01ac*/ 	.byte	0x03, 0x19
        /*01ae*/ 	.short	0x0078


	//----- nvinfo : EIATTR_PARAM_CBANK
	.align		4
        /*01b0*/ 	.byte	0x04, 0x0a
        /*01b2*/ 	.short	(.L_57 - .L_56)
	.align		4
.L_56:
        /*01b4*/ 	.word	index@(.nv.constant0._Z13im2col_kernelIfEvlPKT_llllllllllllPS0_)
        /*01b8*/ 	.short	0x0380
        /*01ba*/ 	.short	0x0078


	//----- nvinfo : EIATTR_SW_WAR
	.align		4
.L_57:
        /*01bc*/ 	.byte	0x04, 0x36
        /*01be*/ 	.short	(.L_59 - .L_58)
.L_58:
        /*01c0*/ 	.word	0x00000008
.L_59:


//--------------------- .nv.info._Z25our_im2col_kernel_blockedIfEvlPKT_lllllllllllllPS0_ --------------------------
	.section	.nv.info._Z25our_im2col_kernel_blockedIfEvlPKT_lllllllllllllPS0_,"",@"SHT_CUDA_INFO"
	.sectionflags	@""
	.align	4


	//----- nvinfo : EIATTR_CUDA_API_VERSION
	.align		4
        /*0000*/ 	.byte	0x04, 0x37
        /*0002*/ 	.short	(.L_61 - .L_60)
.L_60:
        /*0004*/ 	.word	0x00000082


	//----- nvinfo : EIATTR_KPARAM_INFO
	.align		4
.L_61:
        /*0008*/ 	.byte	0x04, 0x17
        /*000a*/ 	.short	(.L_63 - .L_62)
.L_62:
        /*000c*/ 	.word	0x00000000
        /*0010*/ 	.short	0x000f
        /*0012*/ 	.short	0x0078
        /*0014*/ 	.byte	0x00, 0xf5, 0x21, 0x00


	//----- nvinfo : EIATTR_KPARAM_INFO
	.align		4
.L_63:
        /*0018*/ 	.byte	0x04, 0x17
        /*001a*/ 	.short	(.L_65 - .L_64)
.L_64:
        /*001c*/ 	.word	0x00000000
        /*0020*/ 	.short	0x000e
        /*0022*/ 	.short	0x0070
        /*0024*/ 	.byte	0x00, 0xf0, 0x21, 0x00


	//----- nvinfo : EIATTR_KPARAM_INFO
	.align		4
.L_65:
        /*0028*/ 	.byte	0x04, 0x17
        /*002a*/ 	.short	(.L_67 - .L_66)
.L_66:
        /*002c*/ 	.word	0x00000000
        /*0030*/ 	.short	0x000d
        /*0032*/ 	.short	0x0068
        /*0034*/ 	.byte	0x00, 0xf0, 0x21, 0x00


	//----- nvinfo : EIATTR_KPARAM_INFO
	.align		4
.L_67:
        /*0038*/ 	.byte	0x04, 0x17
        /*003a*/ 	.short	(.L_69 - .L_68)
.L_68:
        /*003c*/ 	.word	0x00000000
        /*0040*/ 	.short	0x000c
        /*0042*/ 	.short	0x0060
        /*0044*/ 	.byte	0x00, 0xf0, 0x21, 0x00


	//----- nvinfo : EIATTR_KPARAM_INFO
	.align		4
.L_69:
        /*0048*/ 	.byte	0x04, 0x17
        /*004a*/ 	.short	(.L_71 - .L_70)
.L_70:
        /*004c*/ 	.word	0x00000000
        /*0050*/ 	.short	0x000b
        /*0052*/ 	.short	0x0058
        /*0054*/ 	.byte	0x00, 0xf0, 0x21, 0x00


	//----- nvinfo : EIATTR_KPARAM_INFO
	.align		4
.L_71:
        /*0058*/ 	.byte	0x04, 0x17
        /*005a*/ 	.short	(.L_73 - .L_72)
.L_72:
        /*005c*/ 	.word	0x00000000
        /*0060*/ 	.short	0x000a
        /*0062*/ 	.short	0x0050
        /*0064*/ 	.byte	0x00, 0xf0, 0x21, 0x00


	//----- nvinfo : EIATTR_KPARAM_INFO
	.align		4
.L_73:
        /*0068*/ 	.byte	0x04, 0x17
        /*006a*/ 	.short	(.L_75 - .L_74)
.L_74:
        /*006c*/ 	.word	0x00000000
        /*0070*/ 	.short	0x0009
        /*0072*/ 	.short	0x0048
        /*0074*/ 	.byte	0x00, 0xf0, 0x21, 0x00


	//----- nvinfo : EIATTR_KPARAM_INFO
	.align		4
.L_75:
        /*0078*/ 	.byte	0x04, 0x17
        /*007a*/ 	.short	(.L_77 - .L_76)
.L_76:
        /*007c*/ 	.word	0x00000000
        /*0080*/ 	.short	0x0008
        /*0082*/ 	.short	0x0040
        /*0084*/ 	.byte	0x00, 0xf0, 0x21, 0x00


	//----- nvinfo : EIATTR_KPARAM_INFO
	.align		4
.L_77:
        /*0088*/ 	.byte	0x04, 0x17
        /*008a*/ 	.short	(.L_79 - .L_78)
.L_78:
        /*008c*/ 	.word	0x00000000
        /*0090*/ 	.short	0x0007
        /*0092*/ 	.short	0x0038
        /*0094*/ 	.byte	0x00, 0xf0, 0x21, 0x00


	//----- nvinfo : EIATTR_KPARAM_INFO
	.align		4
.L_79:
        /*0098*/ 	.byte	0x04, 0x17
        /*009a*/ 	.short	(.L_81 - .L_80)
.L_80:
        /*009c*/ 	.word	0x00000000
        /*00a0*/ 	.short	0x0006
        /*00a2*/ 	.short	0x0030
        /*00a4*/ 	.byte	0x00, 0xf0, 0x21, 0x00


	//----- nvinfo : EIATTR_KPARAM_INFO
	.align		4
.L_81:
        /*00a8*/ 	.byte	0x04, 0x17
        /*00aa*/ 	.short	(.L_83 - .L_82)
.L_82:
        /*00ac*/ 	.word	0x00000000
        /*00b0*/ 	.short	0x0005
        /*00b2*/ 	.short	0x0028
        /*00b4*/ 	.byte	0x00, 0xf0, 0x21, 0x00


	//----- nvinfo : EIATTR_KPARAM_INFO
	.align		4
.L_83:
        /*00b8*/ 	.byte	0x04, 0x17
        /*00ba*/ 	.short	(.L_85 - .L_84)
.L_84:
        /*00bc*/ 	.word	0x00000000
        /*00c0*/ 	.short	0x0004
        /*00c2*/ 	.short	0x0020
        /*00c4*/ 	.byte	0x00, 0xf0, 0x21, 0x00


	//----- nvinfo : EIATTR_KPARAM_INFO
	.align		4
.L_85:
        /*00c8*/ 	.byte	0x04, 0x17
        /*00ca*/ 	.short	(.L_87 - .L_86)
.L_86:
        /*00cc*/ 	.word	0x00000000
        /*00d0*/ 	.short	0x0003
        /*00d2*/ 	.short	0x0018
        /*00d4*/ 	.byte	0x00, 0xf0, 0x21, 0x00


	//----- nvinfo : EIATTR_KPARAM_INFO
	.align		4
.L_87:
        /*00d8*/ 	.byte	0x04, 0x17
        /*00da*/ 	.short	(.L_89 - .L_88)
.L_88:
        /*00dc*/ 	.word	0x00000000
        /*00e0*/ 	.short	0x0002
        /*00e2*/ 	.short	0x0010
        /*00e4*/ 	.byte	0x00, 0xf0, 0x21, 0x00


	//----- nvinfo : EIATTR_KPARAM_INFO
	.align		4
.L_89:
        /*00e8*/ 	.byte	0x04, 0x17
        /*00ea*/ 	.short	(.L_91 - .L_90)
.L_90:
        /*00ec*/ 	.word	0x00000000
        /*00f0*/ 	.short	0x0001
        /*00f2*/ 	.short	0x0008
        /*00f4*/ 	.byte	0x00, 0xf5, 0x21, 0x00


	//----- nvinfo : EIATTR_KPARAM_INFO
	.align		4
.L_91:
        /*00f8*/ 	.byte	0x04, 0x17
        /*00fa*/ 	.short	(.L_93 - .L_92)
.L_92:
        /*00fc*/ 	.word	0x00000000
        /*0100*/ 	.short	0x0000
        /*0102*/ 	.short	0x0000
        /*0104*/ 	.byte	0x00, 0xf0, 0x21, 0x00


	//----- nvinfo : EIATTR_SPARSE_MMA_MASK
	.align		4
.L_93:
        /*0108*/ 	.byte	0x03, 0x50
        /*010a*/ 	.short	0x0000


	//----- nvinfo : EIATTR_MAXREG_COUNT
	.align		4
        /*010c*/ 	.byte	0x03, 0x1b
        /*010e*/ 	.short	0x0040


	//----- nvinfo : EIATTR_MERCURY_ISA_VERSION
	.align		4
        /*0110*/ 	.byte	0x03, 0x5f
        /*0112*/ 	.short	0x0101


	//----- nvinfo : EIATTR_VRC_CTA_INIT_COUNT
	.align		4
        /*0114*/ 	.byte	0x02, 0x4a
	.zero		1
	.zero		1


	//----- nvinfo : EIATTR_EXIT_INSTR_OFFSETS
	.align		4
        /*0118*/ 	.byte	0x04, 0x1c
        /*011a*/ 	.short	(.L_95 - .L_94)


	//   ....[0]....
.L_94:
        /*011c*/ 	.word	0x000002e0


	//   ....[1]....
        /*0120*/ 	.word	0x00000310


	//   ....[2]....
        /*0124*/ 	.word	0x00003700


	//----- nvinfo : EIATTR_MAX_THREADS
	.align		4
.L_95:
        /*0128*/ 	.byte	0x04, 0x05
        /*012a*/ 	.short	(.L_97 - .L_96)
.L_96:
        /*012c*/ 	.word	0x00000400
        /*0130*/ 	.word	0x00000001
        /*0134*/ 	.word	0x00000001


	//----- nvinfo : EIATTR_CRS_STACK_SIZE
	.align		4
.L_97:
        /*0138*/ 	.byte	0x04, 0x1e
        /*013a*/ 	.short	(.L_99 - .L_98)
.L_98:
        /*013c*/ 	.word	0x00000000


	//----- nvinfo : EIATTR_CBANK_PARAM_SIZE
	.align		4
.L_99:
        /*0140*/ 	.byte	0x03, 0x19
        /*0142*/ 	.short	0x0080


	//----- nvinfo : EIATTR_PARAM_CBANK
	.align		4
        /*0144*/ 	.byte	0x04, 0x0a
        /*0146*/ 	.short	(.L_101 - .L_100)
	.align		4
.L_100:
        /*0148*/ 	.word	index@(.nv.constant0._Z25our_im2col_kernel_blockedIfEvlPKT_lllllllllllllPS0_)
        /*014c*/ 	.short	0x0380
        /*014e*/ 	.short	0x0080


	//----- nvinfo : EIATTR_SW_WAR
	.align		4
.L_101:
        /*0150*/ 	.byte	0x04, 0x36
        /*0152*/ 	.short	(.L_103 - .L_102)
.L_102:
        /*0154*/ 	.word	0x00000008
.L_103:


//--------------------- .nv.callgraph             --------------------------
	.section	.nv.callgraph,"",@"SHT_CUDA_CALLGRAPH"
	.align	4
	.sectionentsize	8
	.align		4
        /*0000*/ 	.word	0x00000000
	.align		4
        /*0004*/ 	.word	0xffffffff
	.align		4
        /*0008*/ 	.word	0x00000000
	.align		4
        /*000c*/ 	.word	0xfffffffe
	.align		4
        /*0010*/ 	.word	0x00000000
	.align		4
        /*0014*/ 	.word	0xfffffffd
	.align		4
        /*0018*/ 	.word	0x00000000
	.align		4
        /*001c*/ 	.word	0xfffffffc


//--------------------- .text._Z13im2col_kernelIfEvlPKT_llllllllllllPS0_ --------------------------
	.section	.text._Z13im2col_kernelIfEvlPKT_llllllllllllPS0_,"ax",@progbits
	.align	128
        .global         _Z13im2col_kernelIfEvlPKT_llllllllllllPS0_
        .type           _Z13im2col_kernelIfEvlPKT_llllllllllllPS0_,@function
        .size           _Z13im2col_kernelIfEvlPKT_llllllllllllPS0_,(.L_x_41 - _Z13im2col_kernelIfEvlPKT_llllllllllllPS0_)
        .other          _Z13im2col_kernelIfEvlPKT_llllllllllllPS0_,@"STO_CUDA_ENTRY STV_DEFAULT"
_Z13im2col_kernelIfEvlPKT_llllllllllllPS0_:
.text._Z13im2col_kernelIfEvlPKT_llllllllllllPS0_:
[----:B------:R-:W0:Y:S01]  /*0000*/  LDC R1, c[0x0][0x37c] ;  /* 0x0000df00ff017b82 */ /* 0x000e220000000800 */
[----:B------:R-:W1:Y:S07]  /*0010*/  S2R R3, SR_TID.X ;  /* 0x0000000000037919 */ /* 0x000e6e0000002100 */
[----:B------:R-:W1:Y:S01]  /*0020*/  S2UR UR4, SR_CTAID.X ;  /* 0x00000000000479c3 */ /* 0x000e620000002500 */
[----:B------:R-:W2:Y:S01]  /*0030*/  LDCU.64 UR6, c[0x0][0x380] ;  /* 0x00007000ff0677ac */ /* 0x000ea20008000a00 */
[----:B0-----:R-:W-:-:S06]  /*0040*/  VIADD R1, R1, 0xffffffd0 ;  /* 0xffffffd001017836 */ /* 0x001fcc0000000000 */
[----:B------:R-:W1:Y:S02]  /*0050*/  LDC R0, c[0x0][0x360] ;  /* 0x0000d800ff007b82 */ /* 0x000e640000000800 */
[----:B-1----:R-:W-:-:S05]  /*0060*/  IMAD R0, R0, UR4, R3 ;  /* 0x0000000400007c24 */ /* 0x002fca000f8e0203 */
[----:B--2---:R-:W-:Y:S02]  /*0070*/  ISETP.GE.U32.AND P0, PT, R0, UR6, PT ;  /* 0x0000000600007c0c */ /* 0x004fe4000bf06070 */
[----:B------:R-:W-:-:S04]  /*0080*/  SHF.R.S32.HI R3, RZ, 0x1f, R0 ;  /* 0x0000001fff037819 */ /* 0x000fc80000011400 */
[----:B------:R-:W-:-:S13]  /*0090*/  ISETP.GE.AND.EX P0, PT, R3, UR7, PT, P0 ;  /* 0x0000000703007c0c */ /* 0x000fda000bf06300 */
[----:B------:R-:W-:Y:S05]  /*00a0*/  @P0 EXIT ;  /* 0x000000000000094d */ /* 0x000fea0003800000 */
[----:B------:R-:W0:Y:S08]  /*00b0*/  LDC.64 R4, c[0x0][0x3a0] ;  /* 0x0000e800ff047b82 */ /* 0x000e300000000a00 */
[----:B------:R-:W0:Y:S02]  /*00c0*/  LDC.64 R6, c[0x0][0x3a8] ;  /* 0x0000ea00ff067b82 */ /* 0x000e240000000a00 */
[----:B0-----:R-:W-:-:S04]  /*00d0*/  ISETP.LT.U32.AND P0, PT, R4, R6, PT ;  /* 0x000000060400720c */ /* 0x001fc80003f01070 */
[----:B------:R-:W-:-:S04]  /*00e0*/  ISETP.LT.AND.EX P0, PT, R5, R7, PT, P0 ;  /* 0x000000070500720c */ /* 0x000fc80003f01300 */
[----:B------:R-:W-:Y:S02]  /*00f0*/  SEL R2, R4, R6, P0 ;  /* 0x0000000604027207 */ /* 0x000fe40000000000 */
[----:B------:R-:W-:Y:S02]  /*0100*/  SEL R4, R5, R7, P0 ;  /* 0x0000000705047207 */ /* 0x000fe40000000000 */
[----:B------:R-:W-:-:S04]  /*0110*/  ISETP.GE.U32.AND P0, PT, R2, 0x1, PT ;  /* 0x000000010200780c */ /* 0x000fc80003f06070 */
[----:B------:R-:W-:-:S13]  /*0120*/  ISETP.GE.AND.EX P0, PT, R4, RZ, PT, P0 ;  /* 0x000000ff0400720c */ /* 0x000fda0003f06300 */
[----:B------:R-:W-:Y:S05]  /*0130*/  @!P0 EXIT ;  /* 0x000000000000894d */ /* 0x000fea0003800000 */
[----:B------:R0:W-:Y:S01]  /*0140*/  STL [R1+0x2c], R0 ;  /* 0x00002c0001007387 */ /* 0x0001e20000100800 */
[----:B------:R-:W1:Y:S01]  /*0150*/  LDCU.64 UR6, c[0x0][0x3d8] ;  /* 0x00007b00ff0677ac */ /* 0x000e620008000a00 */
[----:B------:R-:W2:Y:S01]  /*0160*/  LDCU.64 UR16, c[0x0][0x358] ;  /* 0x00006b00ff1077ac */ /* 0x000ea20008000a00 */
[----:B-1----:R-:W-:Y:S02]  /*0170*/  USHF.L.U64.HI UR4, UR6, 0x2, UR7 ;  /* 0x0000000206047899 */ /* 0x002fe40008010207 */
[----:B0-2---:R-:W-:-:S12]  /*0180*/  USHF.L.U32 UR5, UR6, 0x2, URZ ;  /* 0x0000000206057899 */ /* 0x005fd800080006ff */
.L_x_14:
[----:B------:R-:W0:Y:S01]  /*0190*/  LDCU UR6, c[0x0][0x3ec] ;  /* 0x00007d80ff0677ac */ /* 0x000e220008000800 */
[----:B------:R-:W-:Y:S01]  /*01a0*/  BSSY.RECONVERGENT B0, `(.L_x_0) ;  /* 0x000002e000007945 */ /* 0x000fe20003800200 */
[----:B0-----:R-:W-:-:S04]  /*01b0*/  LOP3.LUT R2, R3, UR6, RZ, 0xfc, !PT ;  /* 0x0000000603027c12 */ /* 0x001fc8000f8efcff */
[----:B------:R-:W-:-:S13]  /*01c0*/  ISETP.NE.U32.AND P0, PT, R2, RZ, PT ;  /* 0x000000ff0200720c */ /* 0x000fda0003f05070 */
[----:B-12---:R-:W-:Y:S05]  /*01d0*/  @P0 BRA `(.L_x_1) ;  /* 0x0000000000600947 */ /* 0x006fea0003800000 */
[----:B------:R-:W0:Y:S02]  /*01e0*/  LDCU UR6, c[0x0][0x3e8] ;  /* 0x00007d00ff0677ac */ /* 0x000e240008000800 */
[----:B0-----:R-:W0:Y:S01]  /*01f0*/  I2F.U32.RP R4, UR6 ;  /* 0x0000000600047d06 */ /* 0x001e220008209000 */
[----:B------:R-:W-:-:S07]  /*0200*/  ISETP.NE.U32.AND P2, PT, RZ, UR6, PT ;  /* 0x00000006ff007c0c */ /* 0x000fce000bf45070 */
[----:B0-----:R-:W0:Y:S02]  /*0210*/  MUFU.RCP R4, R4 ;  /* 0x0000000400047308 */ /* 0x001e240000001000 */
[----:B0-----:R-:W-:-:S06]  /*0220*/  VIADD R2, R4, 0xffffffe ;  /* 0x0ffffffe04027836 */ /* 0x001fcc0000000000 */
[----:B------:R0:W1:Y:S02]  /*0230*/  F2I.FTZ.U32.TRUNC.NTZ R3, R2 ;  /* 0x0000000200037305 */ /* 0x000064000021f000 */
[----:B0-----:R-:W-:Y:S02]  /*0240*/  HFMA2 R2, -RZ, RZ, 0, 0 ;  /* 0x00000000ff027431 */ /* 0x001fe400000001ff */
[----:B-1----:R-:W-:-:S04]  /*0250*/  IMAD.MOV R5, RZ, RZ, -R3 ;  /* 0x000000ffff057224 */ /* 0x002fc800078e0a03 */
[----:B------:R-:W-:-:S04]  /*0260*/  IMAD R5, R5, UR6, RZ ;  /* 0x0000000605057c24 */ /* 0x000fc8000f8e02ff */
[----:B------:R-:W-:-:S06]  /*0270*/  IMAD.HI.U32 R3, R3, R5, R2 ;  /* 0x0000000503037227 */ /* 0x000fcc00078e0002 */
[----:B------:R-:W-:-:S04]  /*0280*/  IMAD.HI.U32 R4, R3, R0, RZ ;  /* 0x0000000003047227 */ /* 0x000fc800078e00ff */
[----:B------:R-:W-:-:S04]  /*0290*/  IMAD.MOV R3, RZ, RZ, -R4 ;  /* 0x000000ffff037224 */ /* 0x000fc800078e0a04 */
[----:B------:R-:W-:-:S05]  /*02a0*/  IMAD R3, R3, UR6, R0 ;  /* 0x0000000603037c24 */ /* 0x000fca000f8e0200 */
[----:B------:R-:W-:-:S13]  /*02b0*/  ISETP.GE.U32.AND P0, PT, R3, UR6, PT ;  /* 0x0000000603007c0c */ /* 0x000fda000bf06070 */
[----:B------:R-:W-:Y:S02]  /*02c0*/  @P0 VIADD R3, R3, -UR6 ;  /* 0x8000000603030c36 */ /* 0x000fe40008000000 */
[----:B------:R-:W-:-:S03]  /*02d0*/  @P0 VIADD R4, R4, 0x1 ;  /* 0x0000000104040836 */ /* 0x000fc60000000000 */
[----:B------:R-:W-:Y:S01]  /*02e0*/  ISETP.GE.U32.AND P1, PT, R3, UR6, PT ;  /* 0x0000000603007c0c */ /* 0x000fe2000bf26070 */
[----:B------:R-:W-:-:S12]  /*02f0*/  IMAD.MOV.U32 R3, RZ, RZ, RZ ;  /* 0x000000ffff037224 */ /* 0x000fd800078e00ff */
[----:B------:R-:W-:Y:S02]  /*0300*/  @P1 IADD3 R4, PT, PT, R4, 0x1, RZ ;  /* 0x0000000104041810 */ /* 0x000fe40007ffe0ff */
[----:B------:R-:W-:-:S05]  /*0310*/  @!P2 LOP3.LUT R4, RZ, UR6, RZ, 0x33, !PT ;  /* 0x00000006ff04ac12 */ /* 0x000fca000f8e33ff */
[----:B------:R-:W-:-:S04]  /*0320*/  IMAD.MOV R5, RZ, RZ, -R4 ;  /* 0x000000ffff057224 */ /* 0x000fc800078e0a04 */
[----:B------:R-:W-:Y:S02]  /*0330*/  IMAD R0, R5, UR6, R0 ;  /* 0x0000000605007c24 */ /* 0x000fe4000f8e0200 */
[----:B------:R-:W-:Y:S01]  /*0340*/  IMAD.MOV.U32 R5, RZ, RZ, RZ ;  /* 0x000000ffff057224 */ /* 0x000fe200078e00ff */
[----:B------:R-:W-:Y:S06]  /*0350*/  BRA `(.L_x_2) ;  /* 0x0000000000487947 */ /* 0x000fec0003800000 */
.L_x_1:
[----:B------:R-:W0:Y:S01]  /*0360*/  LDCU.64 UR6, c[0x0][0x3e8] ;  /* 0x00007d00ff0677ac */ /* 0x000e220008000a00 */
[----:B------:R-:W-:Y:S01]  /*0370*/  MOV R16, R0 ;  /* 0x0000000000107202 */ /* 0x000fe20000000f00 */
[----:B------:R-:W-:Y:S01]  /*0380*/  IMAD.MOV.U32 R11, RZ, RZ, R3 ;  /* 0x000000ffff0b7224 */ /* 0x000fe200078e0003 */
[----:B------:R-:W-:Y:S01]  /*0390*/  MOV R2, 0x3d0 ;  /* 0x000003d000027802 */ /* 0x000fe20000000f00 */
[----:B0-----:R-:W-:Y:S02]  /*03a0*/  IMAD.U32 R9, RZ, RZ, UR6 ;  /* 0x00000006ff097e24 */ /* 0x001fe4000f8e00ff */
[----:B------:R-:W-:-:S07]  /*03b0*/  IMAD.U32 R8, RZ, RZ, UR7 ;  /* 0x00000007ff087e24 */ /* 0x000fce000f8e00ff */
[----:B------:R-:W-:Y:S05]  /*03c0*/  CALL.REL.NOINC `($__internal_0_$__cuda_sm20_div_s64) ;  /* 0x0000002400e07944 */ /* 0x000fea0003c00000 */
[----:B------:R-:W0:Y:S01]  /*03d0*/  LDCU.64 UR6, c[0x0][0x3e8] ;  /* 0x00007d00ff0677ac */ /* 0x000e220008000a00 */
[----:B------:R-:W-:Y:S01]  /*03e0*/  IADD3 R5, P0, PT, RZ, -R22, RZ ;  /* 0x80000016ff057210 */ /* 0x000fe20007f1e0ff */
[----:B------:R-:W-:-:S03]  /*03f0*/  IMAD.MOV.U32 R2, RZ, RZ, R0 ;  /* 0x000000ffff027224 */ /* 0x000fc600078e0000 */
[----:B------:R-:W-:-:S05]  /*0400*/  IADD3.X R4, PT, PT, RZ, ~R23, RZ, P0, !PT ;  /* 0x80000017ff047210 */ /* 0x000fca00007fe4ff */
[----:B0-----:R-:W-:Y:S02]  /*0410*/  IMAD R4, R4, UR6, RZ ;  /* 0x0000000604047c24 */ /* 0x001fe4000f8e02ff */
[----:B------:R-:W-:-:S04]  /*0420*/  IMAD.WIDE.U32 R2, R5, UR6, R2 ;  /* 0x0000000605027c25 */ /* 0x000fc8000f8e0002 */
[----:B------:R-:W-:Y:S01]  /*0430*/  IMAD R5, R5, UR7, R4 ;  /* 0x0000000705057c24 */ /* 0x000fe2000f8e0204 */
[----:B------:R-:W-:Y:S01]  /*0440*/  MOV R4, R22 ;  /* 0x0000001600047202 */ /* 0x000fe20000000f00 */
[----:B------:R-:W-:Y:S02]  /*0450*/  IMAD.MOV.U32 R0, RZ, RZ, R2 ;  /* 0x000000ffff007224 */ /* 0x000fe400078e0002 */
[----:B------:R-:W-:Y:S02]  /*0460*/  IMAD.IADD R3, R3, 0x1, R5 ;  /* 0x0000000103037824 */ /* 0x000fe400078e0205 */
[----:B------:R-:W-:-:S07]  /*0470*/  IMAD.MOV.U32 R5, RZ, RZ, R23 ;  /* 0x000000ffff057224 */ /* 0x000fce00078e0017 */
.L_x_2:
[----:B------:R-:W-:Y:S05]  /*0480*/  BSYNC.RECONVERGENT B0 ;  /* 0x0000000000007941 */ /* 0x000fea0003800200 */
.L_x_0:
[----:B------:R-:W0:Y:S01]  /*0490*/  LDCU UR6, c[0x0][0x3e4] ;  /* 0x00007c80ff0677ac */ /* 0x000e220008000800 */
[----:B------:R-:W-:Y:S01]  /*04a0*/  BSSY.RECONVERGENT B0, `(.L_x_3) ;  /* 0x000002f000007945 */ /* 0x000fe20003800200 */
[----:B0-----:R-:W-:-:S05]  /*04b0*/  IMAD.U32 R11, RZ, RZ, UR6 ;  /* 0x00000006ff0b7e24 */ /* 0x001fca000f8e00ff */
[----:B------:R-:W-:-:S04]  /*04c0*/  LOP3.LUT R2, R5, R11, RZ, 0xfc, !PT ;  /* 0x0000000b05027212 */ /* 0x000fc800078efcff */
[----:B------:R-:W-:-:S13]  /*04d0*/  ISETP.NE.U32.AND P0, PT, R2, RZ, PT ;  /* 0x000000ff0200720c */ /* 0x000fda0003f05070 */
[----:B------:R-:W-:Y:S05]  /*04e0*/  @P0 BRA `(.L_x_4) ;  /* 0x0000000000640947 */ /* 0x000fea0003800000 */
[----:B------:R-:W0:Y:S01]  /*04f0*/  LDCU UR6, c[0x0][0x3e0] ;  /* 0x00007c00ff0677ac */ /* 0x000e220008000800 */
[----:B------:R-:W-:Y:S02]  /*0500*/  HFMA2 R8, -RZ, RZ, 0, 0 ;  /* 0x00000000ff087431 */ /* 0x000fe400000001ff */
[----:B------:R-:W-:Y:S02]  /*0510*/  IMAD.MOV.U32 R23, RZ, RZ, RZ ;  /* 0x000000ffff177224 */ /* 0x000fe400078e00ff */
[----:B0-----:R-:W-:-:S04]  /*0520*/  IMAD.U32 R13, RZ, RZ, UR6 ;  /* 0x00000006ff0d7e24 */ /* 0x001fc8000f8e00ff */
[----:B------:R-:W0:Y:S01]  /*0530*/  I2F.U32.RP R2, R13 ;  /* 0x0000000d00027306 */ /* 0x000e220000209000 */
[----:B------:R-:W-:-:S07]  /*0540*/  ISETP.NE.U32.AND P2, PT, R13, RZ, PT ;  /* 0x000000ff0d00720c */ /* 0x000fce0003f45070 */
[----:B0-----:R-:W0:Y:S02]  /*0550*/  MUFU.RCP R2, R2 ;  /* 0x0000000200027308 */ /* 0x001e240000001000 */
[----:B0-----:R-:W-:-:S06]  /*0560*/  IADD3 R6, PT, PT, R2, 0xffffffe, RZ ;  /* 0x0ffffffe02067810 */ /* 0x001fcc0007ffe0ff */
[----:B------:R0:W1:Y:S02]  /*0570*/  F2I.FTZ.U32.TRUNC.NTZ R7, R6 ;  /* 0x0000000600077305 */ /* 0x000064000021f000 */
[----:B0-----:R-:W-:Y:S02]  /*0580*/  IMAD.MOV.U32 R6, RZ, RZ, RZ ;  /* 0x000000ffff067224 */ /* 0x001fe400078e00ff */
[----:B-1----:R-:W-:-:S04]  /*0590*/  IMAD R5, R7, R13, RZ ;  /* 0x0000000d07057224 */ /* 0x002fc800078e02ff */
[----:B------:R-:W-:-:S04]  /*05a0*/  IMAD.MOV R5, RZ, RZ, -R5 ;  /* 0x000000ffff057224 */ /* 0x000fc800078e0a05 */
[----:B------:R-:W-:-:S06]  /*05b0*/  IMAD.HI.U32 R7, R7, R5, R6 ;  /* 0x0000000507077227 */ /* 0x000fcc00078e0006 */
[----:B------:R-:W-:-:S04]  /*05c0*/  IMAD.HI.U32 R22, R7, R4, RZ ;  /* 0x0000000407167227 */ /* 0x000fc800078e00ff */
[----:B------:R-:W-:-:S04]  /*05d0*/  IMAD.MOV R5, RZ, RZ, -R22 ;  /* 0x000000ffff057224 */ /* 0x000fc800078e0a16 */
[----:B------:R-:W-:-:S05]  /*05e0*/  IMAD R5, R13, R5, R4 ;  /* 0x000000050d057224 */ /* 0x000fca00078e0204 */
[----:B------:R-:W-:-:S13]  /*05f0*/  ISETP.GE.U32.AND P0, PT, R5, R13, PT ;  /* 0x0000000d0500720c */ /* 0x000fda0003f06070 */
[----:B------:R-:W-:Y:S01]  /*0600*/  @P0 IADD3 R5, PT, PT, R5, -R13, RZ ;  /* 0x8000000d05050210 */ /* 0x000fe20007ffe0ff */
[----:B------:R-:W-:-:S03]  /*0610*/  @P0 VIADD R22, R22, 0x1 ;  /* 0x0000000116160836 */ /* 0x000fc60000000000 */
[----:B------:R-:W-:-:S13]  /*0620*/  ISETP.GE.U32.AND P1, PT, R5, R13, PT ;  /* 0x0000000d0500720c */ /* 0x000fda0003f26070 */
[----:B------:R-:W-:Y:S01]  /*0630*/  @P1 VIADD R22, R22, 0x1 ;  /* 0x0000000116161836 */ /* 0x000fe20000000000 */
[----:B------:R-:W-:-:S05]  /*0640*/  @!P2 LOP3.LUT R22, RZ, R13, RZ, 0x33, !PT ;  /* 0x0000000dff16a212 */ /* 0x000fca00078e33ff */
[----:B------:R-:W-:-:S04]  /*0650*/  IMAD.MOV R9, RZ, RZ, -R22 ;  /* 0x000000ffff097224 */ /* 0x000fc800078e0a16 */
[----:B------:R-:W-:Y:S01]  /*0660*/  IMAD R9, R13, R9, R4 ;  /* 0x000000090d097224 */ /* 0x000fe200078e0204 */
[----:B------:R-:W-:Y:S06]  /*0670*/  BRA `(.L_x_5) ;  /* 0x0000000000447947 */ /* 0x000fec0003800000 */
.L_x_4:
[----:B------:R-:W0:Y:S01]  /*0680*/  LDCU.64 UR6, c[0x0][0x3e0] ;  /* 0x00007c00ff0677ac */ /* 0x000e220008000a00 */
[----:B------:R-:W-:Y:S01]  /*0690*/  IMAD.MOV.U32 R16, RZ, RZ, R4 ;  /* 0x000000ffff107224 */ /* 0x000fe200078e0004 */
[----:B------:R-:W-:Y:S01]  /*06a0*/  MOV R2, 0x6f0 ;  /* 0x000006f000027802 */ /* 0x000fe20000000f00 */
[----:B------:R-:W-:Y:S02]  /*06b0*/  IMAD.MOV.U32 R11, RZ, RZ, R5 ;  /* 0x000000ffff0b7224 */ /* 0x000fe400078e0005 */
[----:B0-----:R-:W-:Y:S01]  /*06c0*/  IMAD.U32 R9, RZ, RZ, UR6 ;  /* 0x00000006ff097e24 */ /* 0x001fe2000f8e00ff */
[----:B------:R-:W-:-:S07]  /*06d0*/  MOV R8, UR7 ;  /* 0x0000000700087c02 */ /* 0x000fce0008000f00 */
[----:B------:R-:W-:Y:S05]  /*06e0*/  CALL.REL.NOINC `($__internal_0_$__cuda_sm20_div_s64) ;  /* 0x0000002400187944 */ /* 0x000fea0003c00000 */
[----:B------:R-:W0:Y:S01]  /*06f0*/  LDCU.64 UR6, c[0x0][0x3e0] ;  /* 0x00007c00ff0677ac */ /* 0x000e220008000a00 */
[----:B------:R-:W-:-:S05]  /*0700*/  IADD3 R7, P0, PT, RZ, -R22, RZ ;  /* 0x80000016ff077210 */ /* 0x000fca0007f1e0ff */
[----:B------:R-:W-:Y:S02]  /*0710*/  IMAD.X R2, RZ, RZ, ~R23, P0 ;  /* 0x000000ffff027224 */ /* 0x000fe400000e0e17 */
[----:B0-----:R-:W-:Y:S01]  /*0720*/  IMAD.U32 R13, RZ, RZ, UR6 ;  /* 0x00000006ff0d7e24 */ /* 0x001fe2000f8e00ff */
[----:B------:R-:W-:-:S03]  /*0730*/  MOV R11, UR7 ;  /* 0x00000007000b7c02 */ /* 0x000fc60008000f00 */
[-C--:B------:R-:W-:Y:S02]  /*0740*/  IMAD R2, R2, R13.reuse, RZ ;  /* 0x0000000d02027224 */ /* 0x080fe400078e02ff */
[----:B------:R-:W-:-:S04]  /*0750*/  IMAD.WIDE.U32 R4, R7, R13, R4 ;  /* 0x0000000d07047225 */ /* 0x000fc800078e0004 */
[----:B------:R-:W-:Y:S02]  /*0760*/  IMAD R7, R7, R11, R2 ;  /* 0x0000000b07077224 */ /* 0x000fe400078e0202 */
[----:B------:R-:W-:Y:S02]  /*0770*/  IMAD.MOV.U32 R9, RZ, RZ, R4 ;  /* 0x000000ffff097224 */ /* 0x000fe400078e0004 */
[----:B------:R-:W-:-:S07]  /*0780*/  IMAD.IADD R8, R5, 0x1, R7 ;  /* 0x0000000105087824 */ /* 0x000fce00078e0207 */
.L_x_5:
[----:B------:R-:W-:Y:S05]  /*0790*/  BSYNC.RECONVERGENT B0 ;  /* 0x0000000000007941 */ /* 0x000fea0003800200 */
.L_x_3:
[----:B------:R-:W0:Y:S01]  /*07a0*/  LDCU.128 UR12, c[0x0][0x3a0] ;  /* 0x00007400ff0c77ac */ /* 0x000e220008000c00 */
[----:B------:R-:W1:Y:S01]  /*07b0*/  LDC.64 R54, c[0x0][0x3b0] ;  /* 0x0000ec00ff367b82 */ /* 0x000e620000000a00 */
[----:B------:R-:W-:Y:S02]  /*07c0*/  MOV R6, R9 ;  /* 0x0000000900067202 */ /* 0x000fe40000000f00 */
[----:B------:R-:W-:-:S05]  /*07d0*/  CS2R R52, SRZ ;  /* 0x0000000000347805 */ /* 0x000fca000001ff00 */
[----:B------:R-:W2:Y:S01]  /*07e0*/  LDC.64 R50, c[0x0][0x3b8] ;  /* 0x0000ee00ff327b82 */ /* 0x000ea20000000a00 */
[----:B0-----:R-:W-:Y:S02]  /*07f0*/  UIMAD UR8, UR15, UR12, URZ ;  /* 0x0000000c0f0872a4 */ /* 0x001fe4000f8e02ff */
[----:B------:R-:W-:Y:S02]  /*0800*/  UIMAD.WIDE.U32 UR6, UR14, UR12, URZ ;  /* 0x0000000c0e0672a5 */ /* 0x000fe4000f8e00ff */
[----:B------:R-:W-:Y:S01]  /*0810*/  UIMAD UR8, UR14, UR13, UR8 ;  /* 0x0000000d0e0872a4 */ /* 0x000fe2000f8e0208 */
[----:B------:R-:W0:Y:S01]  /*0820*/  LDCU.64 UR12, c[0x0][0x3e8] ;  /* 0x00007d00ff0c77ac */ /* 0x000e220008000a00 */
[----:B-1----:R-:W-:Y:S02]  /*0830*/  IADD3 R54, P0, PT, RZ, -R54, RZ ;  /* 0x80000036ff367210 */ /* 0x002fe40007f1e0ff */
[----:B------:R-:W-:Y:S01]  /*0840*/  IMAD.WIDE.U32 R4, R13, UR6, RZ ;  /* 0x000000060d047c25 */ /* 0x000fe2000f8e00ff */
[----:B------:R-:W-:-:S03]  /*0850*/  UIADD3 UR7, UPT, UPT, UR7, UR8, URZ ;  /* 0x0000000807077290 */ /* 0x000fc6000fffe0ff */
[----:B------:R-:W-:-:S03]  /*0860*/  IMAD.X R55, RZ, RZ, ~R55, P0 ;  /* 0x000000ffff377224 */ /* 0x000fc600000e0e37 */
[----:B------:R-:W1:Y:S01]  /*0870*/  LDCU.128 UR8, c[0x0][0x3c0] ;  /* 0x00007800ff0877ac */ /* 0x000e620008000c00 */
[----:B------:R-:W-:Y:S01]  /*0880*/  IMAD R2, R13, UR7, RZ ;  /* 0x000000070d027c24 */ /* 0x000fe2000f8e02ff */
[----:B--2---:R-:W-:-:S03]  /*0890*/  SHF.L.U64.HI R57, R50, 0x2, R51 ;  /* 0x0000000232397819 */ /* 0x004fc60000010233 */
[----:B------:R-:W-:Y:S01]  /*08a0*/  IMAD R7, R11, UR6, R2 ;  /* 0x000000060b077c24 */ /* 0x000fe2000f8e0202 */
[----:B------:R-:W2:Y:S03]  /*08b0*/  LDCU.64 UR6, c[0x0][0x3f0] ;  /* 0x00007e00ff0677ac */ /* 0x000ea60008000a00 */
[----:B------:R-:W-:Y:S02]  /*08c0*/  IMAD.IADD R5, R5, 0x1, R7 ;  /* 0x0000000105057824 */ /* 0x000fe400078e0207 */
[----:B------:R-:W-:Y:S02]  /*08d0*/  IMAD.MOV.U32 R7, RZ, RZ, R8 ;  /* 0x000000ffff077224 */ /* 0x000fe400078e0008 */
[----:B------:R-:W-:Y:S02]  /*08e0*/  IMAD R5, R5, R22, RZ ;  /* 0x0000001605057224 */ /* 0x000fe400078e02ff */
[----:B------:R-:W-:-:S04]  /*08f0*/  IMAD.WIDE.U32 R6, R22, R4, R6 ;  /* 0x0000000416067225 */ /* 0x000fc800078e0006 */
[----:B------:R-:W-:Y:S02]  /*0900*/  IMAD R5, R23, R4, R5 ;  /* 0x0000000417057224 */ /* 0x000fe400078e0205 */
[----:B-1----:R-:W-:Y:S02]  /*0910*/  IMAD R8, R8, UR8, RZ ;  /* 0x0000000808087c24 */ /* 0x002fe4000f8e02ff */
[----:B------:R-:W-:Y:S02]  /*0920*/  IMAD.IADD R2, R7, 0x1, R5 ;  /* 0x0000000107027824 */ /* 0x000fe400078e0205 */
[----:B------:R-:W1:Y:S01]  /*0930*/  LDC.64 R4, c[0x0][0x3d8] ;  /* 0x0000f600ff047b82 */ /* 0x000e620000000a00 */
[----:B------:R-:W-:Y:S02]  /*0940*/  IMAD R21, R9, UR9, R8 ;  /* 0x0000000909157c24 */ /* 0x000fe4000f8e0208 */
[----:B0-----:R-:W-:Y:S02]  /*0950*/  IMAD R7, R2, UR12, RZ ;  /* 0x0000000c02077c24 */ /* 0x001fe4000f8e02ff */
[----:B------:R-:W-:-:S02]  /*0960*/  IMAD.MOV.U32 R2, RZ, RZ, R0 ;  /* 0x000000ffff027224 */ /* 0x000fc400078e0000 */
[C---:B------:R-:W-:Y:S02]  /*0970*/  IMAD R7, R6.reuse, UR13, R7 ;  /* 0x0000000d06077c24 */ /* 0x040fe4000f8e0207 */
[----:B------:R-:W-:Y:S01]  /*0980*/  IMAD.WIDE.U32 R18, R6, UR12, R2 ;  /* 0x0000000c06127c25 */ /* 0x000fe2000f8e0002 */
[----:B------:R-:W-:-:S03]  /*0990*/  IADD3 R6, P0, PT, RZ, -R50, RZ ;  /* 0x80000032ff067210 */ /* 0x000fc60007f1e0ff */
[----:B------:R-:W-:Y:S01]  /*09a0*/  IMAD R3, R3, UR10, RZ ;  /* 0x0000000a03037c24 */ /* 0x000fe2000f8e02ff */
[----:B--2---:R-:W-:Y:S01]  /*09b0*/  LEA R17, P1, R18, UR6, 0x2 ;  /* 0x0000000612117c11 */ /* 0x004fe2000f8210ff */
[----:B------:R-:W-:Y:S01]  /*09c0*/  IMAD.WIDE.U32 R54, R9, UR8, R54 ;  /* 0x0000000809367c25 */ /* 0x000fe2000f8e0036 */
[----:B------:R-:W-:-:S03]  /*09d0*/  IADD3 R7, PT, PT, R19, R7, RZ ;  /* 0x0000000713077210 */ /* 0x000fc60007ffe0ff */
[----:B------:R-:W-:Y:S01]  /*09e0*/  IMAD R19, R0, UR11, R3 ;  /* 0x0000000b00137c24 */ /* 0x000fe2000f8e0203 */
[----:B------:R-:W-:Y:S01]  /*09f0*/  LEA.HI.X R18, R18, UR7, R7, 0x2, P1 ;  /* 0x0000000712127c11 */ /* 0x000fe200088f1407 */
[----:B------:R-:W-:Y:S01]  /*0a00*/  IMAD.WIDE.U32 R2, R0, UR10, RZ ;  /* 0x0000000a00027c25 */ /* 0x000fe2000f8e00ff */
[----:B------:R-:W-:-:S03]  /*0a10*/  IADD3 R56, PT, PT, R55, R21, RZ ;  /* 0x0000001537387210 */ /* 0x000fc60007ffe0ff */
[----:B------:R-:W-:Y:S01]  /*0a20*/  IMAD.X R7, RZ, RZ, ~R51, P0 ;  /* 0x000000ffff077224 */ /* 0x000fe200000e0e33 */
[----:B------:R-:W-:Y:S01]  /*0a30*/  IADD3 R19, PT, PT, R3, R19, RZ ;  /* 0x0000001303137210 */ /* 0x000fe20007ffe0ff */
[----:B------:R-:W-:Y:S02]  /*0a40*/  IMAD.SHL.U32 R15, R2, 0x4, RZ ;  /* 0x00000004020f7824 */ /* 0x000fe400078e00ff */
[----:B-1----:R-:W-:Y:S01]  /*0a50*/  IMAD.WIDE.U32 R8, R4, 0x7, R6 ;  /* 0x0000000704087825 */ /* 0x002fe200078e0006 */
[----:B------:R-:W-:Y:S02]  /*0a60*/  SHF.L.U64.HI R0, R2, 0x2, R19 ;  /* 0x0000000202007819 */ /* 0x000fe40000010213 */
[----:B------:R-:W-:Y:S01]  /*0a70*/  LEA R15, P0, -R50, R15, 0x2 ;  /* 0x0000000f320f7211 */ /* 0x000fe200078011ff */
[----:B------:R-:W-:Y:S01]  /*0a80*/  IMAD R14, R5, 0x7, RZ ;  /* 0x00000007050e7824 */ /* 0x000fe200078e02ff */
[----:B------:R-:W-:Y:S01]  /*0a90*/  IADD3 R58, P1, PT, R2, R8, RZ ;  /* 0x00000008023a7210 */ /* 0x000fe20007f3e0ff */
[----:B------:R-:W-:-:S02]  /*0aa0*/  IMAD.WIDE.U32 R12, R4, 0x5, R6 ;  /* 0x00000005040c7825 */ /* 0x000fc400078e0006 */
[----:B------:R-:W-:Y:S01]  /*0ab0*/  STL [R1+0x28], R15 ;  /* 0x0000280f01007387 */ /* 0x000fe20000100800 */
[----:B------:R-:W-:Y:S01]  /*0ac0*/  IADD3.X R59, PT, PT, R19, R9, R14, P1, !PT ;  /* 0x00000009133b7210 */ /* 0x000fe20000ffe40e */
[----:B------:R-:W-:Y:S01]  /*0ad0*/  IMAD R20, R5, 0x5, RZ ;  /* 0x0000000505147824 */ /* 0x000fe200078e02ff */
[----:B------:R-:W-:Y:S01]  /*0ae0*/  IADD3 R24, P3, PT, R2, R12, RZ ;  /* 0x0000000c02187210 */ /* 0x000fe20007f7e0ff */
[----:B------:R-:W-:-:S03]  /*0af0*/  IMAD.WIDE.U32 R10, R4, 0x6, R6 ;  /* 0x00000006040a7825 */ /* 0x000fc600078e0006 */
[----:B------:R-:W-:Y:S01]  /*0b00*/  IADD3.X R25, PT, PT, R19, R13, R20, P3, !PT ;  /* 0x0000000d13197210 */ /* 0x000fe20001ffe414 */
[----:B------:R-:W-:Y:S01]  /*0b10*/  IMAD.X R57, R0, 0x1, ~R57, P0 ;  /* 0x0000000100397824 */ /* 0x000fe200000e0e39 */
[C---:B------:R-:W-:Y:S01]  /*0b20*/  IADD3 R8, P0, P1, R2.reuse, R4, -R50 ;  /* 0x0000000402087210 */ /* 0x040fe2000791e832 */
[----:B------:R-:W-:Y:S01]  /*0b30*/  IMAD R16, R5, 0x6, RZ ;  /* 0x0000000605107824 */ /* 0x000fe200078e02ff */
[----:B------:R-:W-:Y:S01]  /*0b40*/  IADD3 R60, P2, PT, R2, R10, RZ ;  /* 0x0000000a023c7210 */ /* 0x000fe20007f5e0ff */
[C---:B------:R-:W-:Y:S01]  /*0b50*/  IMAD.SHL.U32 R3, R4.reuse, 0x2, RZ ;  /* 0x0000000204037824 */ /* 0x040fe200078e00ff */
[C---:B------:R-:W-:Y:S01]  /*0b60*/  IADD3.X R9, PT, PT, R19.reuse, R5, ~R51, P0, P1 ;  /* 0x0000000513097210 */ /* 0x040fe200007e2c33 */
[C---:B------:R-:W-:Y:S01]  /*0b70*/  IMAD.WIDE.U32 R6, R4.reuse, 0x3, R6 ;  /* 0x0000000304067825 */ /* 0x040fe200078e0006 */
[----:B------:R-:W-:Y:S01]  /*0b80*/  IADD3.X R61, PT, PT, R19, R11, R16, P2, !PT ;  /* 0x0000000b133d7210 */ /* 0x000fe200017fe410 */
[----:B------:R-:W-:Y:S01]  /*0b90*/  STL.64 [R1], R24 ;  /* 0x0000001801007387 */ /* 0x000fe20000100a00 */
[----:B------:R-:W-:Y:S01]  /*0ba0*/  SHF.L.U64.HI R0, R4, 0x1, R5 ;  /* 0x0000000104007819 */ /* 0x000fe20000010205 */
[----:B------:R-:W-:Y:S01]  /*0bb0*/  IMAD R4, R5, 0x3, RZ ;  /* 0x0000000305047824 */ /* 0x000fe200078e02ff */
[C---:B------:R-:W-:Y:S01]  /*0bc0*/  IADD3 R12, P1, P2, R2.reuse, UR5, -R50 ;  /* 0x00000005020c7c10 */ /* 0x040fe2000fa3e832 */
[----:B------:R0:W-:Y:S01]  /*0bd0*/  STL.64 [R1+0x20], R8 ;  /* 0x0000200801007387 */ /* 0x0001e20000100a00 */
[----:B------:R-:W-:-:S02]  /*0be0*/  IADD3 R10, P4, P5, R2, -R50, R3 ;  /* 0x80000032020a7210 */ /* 0x000fc40007d9e003 */
[C---:B------:R-:W-:Y:S02]  /*0bf0*/  IADD3.X R13, PT, PT, R19.reuse, UR4, ~R51, P1, P2 ;  /* 0x00000004130d7c10 */ /* 0x040fe40008fe4c33 */
[----:B------:R-:W-:Y:S02]  /*0c00*/  IADD3.X R11, PT, PT, R19, ~R51, R0, P4, P5 ;  /* 0x80000033130b7210 */ /* 0x000fe400027ea400 */
[C---:B------:R-:W-:Y:S01]  /*0c10*/  IADD3 R50, P0, PT, R2.reuse, -R50, RZ ;  /* 0x8000003202327210 */ /* 0x040fe20007f1e0ff */
[----:B------:R1:W-:Y:S01]  /*0c20*/  STL.64 [R1+0x8], R12 ;  /* 0x0000080c01007387 */ /* 0x0003e20000100a00 */
[----:B0-----:R-:W-:-:S03]  /*0c30*/  IADD3 R8, P3, PT, R2, R6, RZ ;  /* 0x0000000602087210 */ /* 0x001fc60007f7e0ff */
[----:B------:R1:W-:Y:S01]  /*0c40*/  STL.64 [R1+0x18], R10 ;  /* 0x0000180a01007387 */ /* 0x0003e20000100a00 */
[C---:B------:R-:W-:Y:S01]  /*0c50*/  IMAD.X R51, R19.reuse, 0x1, ~R51, P0 ;  /* 0x0000000113337824 */ /* 0x040fe200000e0e33 */
[----:B------:R-:W-:-:S05]  /*0c60*/  IADD3.X R9, PT, PT, R19, R7, R4, P3, !PT ;  /* 0x0000000713097210 */ /* 0x000fca0001ffe404 */
[----:B------:R1:W-:Y:S03]  /*0c70*/  STL.64 [R1+0x10], R8 ;  /* 0x0000100801007387 */ /* 0x0003e60000100a00 */
.L_x_13:
[----:B------:R-:W0:Y:S01]  /*0c80*/  LDCU.64 UR6, c[0x0][0x3a8] ;  /* 0x00007500ff0677ac */ /* 0x000e220008000a00 */
[----:B------:R-:W-:Y:S02]  /*0c90*/  IMAD.MOV.U32 R2, RZ, RZ, R54 ;  /* 0x000000ffff027224 */ /* 0x000fe400078e0036 */
[----:B------:R-:W-:Y:S02]  /*0ca0*/  HFMA2 R19, -RZ, RZ, 0, 0 ;  /* 0x00000000ff137431 */ /* 0x000fe400000001ff */
[----:B------:R-:W-:Y:S01]  /*0cb0*/  IMAD.MOV.U32 R3, RZ, RZ, R56 ;  /* 0x000000ffff037224 */ /* 0x000fe200078e0038 */
[----:B--2---:R-:W2:Y:S01]  /*0cc0*/  LDCU.64 UR8, c[0x0][0x3d0] ;  /* 0x00007a00ff0877ac */ /* 0x004ea20008000a00 */
[----:B------:R-:W-:Y:S01]  /*0cd0*/  IMAD.MOV.U32 R27, RZ, RZ, RZ ;  /* 0x000000ffff1b7224 */ /* 0x000fe200078e00ff */
[----:B0-----:R-:W-:-:S04]  /*0ce0*/  UISETP.GE.U32.AND UP0, UPT, UR6, 0x8, UPT ;  /* 0x000000080600788c */ /* 0x001fc8000bf06070 */
[----:B------:R-:W-:Y:S01]  /*0cf0*/  UISETP.GE.U32.AND.EX UP0, UPT, UR7, URZ, UPT, UP0 ;  /* 0x000000ff0700728c */ /* 0x000fe2000bf06100 */
[----:B--2---:R-:W-:Y:S02]  /*0d00*/  IMAD R5, R53, UR8, RZ ;  /* 0x0000000835057c24 */ /* 0x004fe4000f8e02ff */
[----:B------:R-:W-:-:S04]  /*0d10*/  IMAD.WIDE.U32 R24, R52, UR8, R2 ;  /* 0x0000000834187c25 */ /* 0x000fc8000f8e0002 */
[----:B------:R-:W-:-:S04]  /*0d20*/  IMAD R3, R52, UR9, R5 ;  /* 0x0000000934037c24 */ /* 0x000fc8000f8e0205 */
[----:B------:R-:W-:Y:S01]  /*0d30*/  IMAD.IADD R3, R25, 0x1, R3 ;  /* 0x0000000119037824 */ /* 0x000fe200078e0203 */
[----:B---3--:R-:W-:Y:S06]  /*0d40*/  BRA.U !UP0, `(.L_x_6) ;  /* 0x0000000d08487547 */ /* 0x008fec000b800000 */
[----:B------:R-:W2:Y:S01]  /*0d50*/  LDL.64 R28, [R1+0x20] ;  /* 0x00002000011c7983 */ /* 0x000ea20000100a00 */
[----:B------:R-:W0:Y:S03]  /*0d60*/  LDCU.128 UR8, c[0x0][0x390] ;  /* 0x00007200ff0877ac */ /* 0x000e260008000c00 */
[----:B-1----:R-:W3:Y:S04]  /*0d70*/  LDL.64 R10, [R1+0x10] ;  /* 0x00001000010a7983 */ /* 0x002ee80000100a00 */
[----:B------:R-:W4:Y:S04]  /*0d80*/  LDL R14, [R1+0x28] ;  /* 0x00002800010e7983 */ /* 0x000f280000100800 */
[----:B------:R-:W5:Y:S04]  /*0d90*/  LDL.64 R6, [R1+0x8] ;  /* 0x0000080001067983 */ /* 0x000f680000100a00 */
[----:B------:R-:W5:Y:S04]  /*0da0*/  LDL.64 R20, [R1+0x18] ;  /* 0x0000180001147983 */ /* 0x000f680000100a00 */
[----:B------:R-:W5:Y:S01]  /*0db0*/  LDL.64 R8, [R1] ;  /* 0x0000000001087983 */ /* 0x000f620000100a00 */
[----:B------:R-:W-:-:S02]  /*0dc0*/  IMAD.MOV.U32 R2, RZ, RZ, R24 ;  /* 0x000000ffff027224 */ /* 0x000fc400078e0018 */
[----:B0-----:R-:W-:Y:S02]  /*0dd0*/  IMAD R5, R23, UR8, RZ ;  /* 0x0000000817057c24 */ /* 0x001fe4000f8e02ff */
[----:B------:R-:W-:-:S04]  /*0de0*/  IMAD.WIDE.U32 R12, R22, UR8, R2 ;  /* 0x00000008160c7c25 */ /* 0x000fc8000f8e0002 */
[----:B------:R-:W-:Y:S01]  /*0df0*/  IMAD R5, R22, UR9, R5 ;  /* 0x0000000916057c24 */ /* 0x000fe2000f8e0205 */
[----:B------:R-:W0:Y:S01]  /*0e00*/  LDCU.64 UR8, c[0x0][0x388] ;  /* 0x00007100ff0877ac */ /* 0x000e220008000a00 */
[----:B------:R-:W-:-:S04]  /*0e10*/  IMAD.WIDE.U32 R30, R12, UR10, RZ ;  /* 0x0000000a0c1e7c25 */ /* 0x000fc8000f8e00ff */
[----:B------:R-:W-:Y:S01]  /*0e20*/  IMAD.IADD R0, R13, 0x1, R5 ;  /* 0x000000010d007824 */ /* 0x000fe200078e0205 */
[----:B------:R-:W-:Y:S02]  /*0e30*/  ULOP3.LUT UR6, UR6, 0xfffffff8, URZ, 0xc0, !UPT ;  /* 0xfffffff806067892 */ /* 0x000fe4000f8ec0ff */
[----:B------:R-:W-:Y:S01]  /*0e40*/  ULOP3.LUT UR7, UR7, 0x7fffffff, URZ, 0xc0, !UPT ;  /* 0x7fffffff07077892 */ /* 0x000fe2000f8ec0ff */
[----:B------:R-:W-:Y:S02]  /*0e50*/  IMAD.MOV.U32 R16, RZ, RZ, R50 ;  /* 0x000000ffff107224 */ /* 0x000fe400078e0032 */
[----:B0-----:R-:W-:Y:S02]  /*0e60*/  IMAD.U32 R2, RZ, RZ, UR9 ;  /* 0x00000009ff027e24 */ /* 0x001fe4000f8e00ff */
[C---:B--2---:R-:W-:Y:S02]  /*0e70*/  IMAD.WIDE.U32 R26, R12.reuse, UR10, R28 ;  /* 0x0000000a0c1a7c25 */ /* 0x044fe4000f8e001c */
[----:B------:R-:W0:Y:S02]  /*0e80*/  LDC.64 R28, c[0x0][0x3e0] ;  /* 0x0000f800ff1c7b82 */ /* 0x000e240000000a00 */
[----:B---3--:R-:W-:Y:S01]  /*0e90*/  IMAD.WIDE.U32 R4, R12, UR10, R10 ;  /* 0x0000000a0c047c25 */ /* 0x008fe2000f8e000a */
[----:B----4-:R-:W-:-:S03]  /*0ea0*/  LEA R48, P0, R30, R14, 0x2 ;  /* 0x0000000e1e307211 */ /* 0x010fc600078010ff */
[----:B------:R-:W-:Y:S02]  /*0eb0*/  IMAD R11, R0, UR10, RZ ;  /* 0x0000000a000b7c24 */ /* 0x000fe4000f8e02ff */
[----:B------:R-:W0:Y:S02]  /*0ec0*/  LDC.64 R14, c[0x0][0x3e8] ;  /* 0x0000fa00ff0e7b82 */ /* 0x000e240000000a00 */
[----:B------:R-:W-:-:S04]  /*0ed0*/  IMAD R0, R12, UR11, R11 ;  /* 0x0000000b0c007c24 */ /* 0x000fc8000f8e020b */
[----:B------:R-:W-:Y:S02]  /*0ee0*/  IMAD.IADD R19, R0, 0x1, R27 ;  /* 0x0000000100137824 */ /* 0x000fe400078e021b */
[----:B------:R-:W-:-:S03]  /*0ef0*/  IMAD.SHL.U32 R45, R26, 0x4, RZ ;  /* 0x000000041a2d7824 */ /* 0x000fc600078e00ff */
[----:B------:R-:W-:Y:S02]  /*0f00*/  SHF.L.U64.HI R46, R26, 0x2, R19 ;  /* 0x000000021a2e7819 */ /* 0x000fe40000010213 */
[----:B------:R-:W1:Y:S01]  /*0f10*/  LDC.64 R26, c[0x0][0x3d8] ;  /* 0x0000f600ff1a7b82 */ /* 0x000e620000000a00 */
[----:B-----5:R-:W-:Y:S01]  /*0f20*/  IMAD.WIDE.U32 R6, R12, UR10, R6 ;  /* 0x0000000a0c067c25 */ /* 0x020fe2000f8e0006 */
[----:B------:R-:W-:-:S03]  /*0f30*/  IADD3 R19, PT, PT, R0, R5, RZ ;  /* 0x0000000500137210 */ /* 0x000fc60007ffe0ff */
[----:B------:R-:W-:-:S04]  /*0f40*/  IMAD.WIDE.U32 R20, R12, UR10, R20 ;  /* 0x0000000a0c147c25 */ /* 0x000fc8000f8e0014 */
[----:B0-----:R-:W-:Y:S02]  /*0f50*/  IMAD R15, R15, R28, RZ ;  /* 0x0000001c0f0f7224 */ /* 0x001fe400078e02ff */
[----:B------:R-:W-:-:S04]  /*0f60*/  IMAD.WIDE.U32 R8, R12, UR10, R8 ;  /* 0x0000000a0c087c25 */ /* 0x000fc8000f8e0008 */
[----:B------:R-:W-:-:S04]  /*0f70*/  IMAD.WIDE.U32 R10, R12, UR10, R60 ;  /* 0x0000000a0c0a7c25 */ /* 0x000fc8000f8e003c */
[----:B------:R-:W-:-:S04]  /*0f80*/  IMAD.WIDE.U32 R12, R12, UR10, R58 ;  /* 0x0000000a0c0c7c25 */ /* 0x000fc8000f8e003a */
[C---:B------:R-:W-:Y:S02]  /*0f90*/  IMAD R15, R14.reuse, R29, R15 ;  /* 0x0000001d0e0f7224 */ /* 0x040fe400078e020f */
[----:B------:R-:W-:-:S04]  /*0fa0*/  IMAD.WIDE.U32 R28, R14, R28, RZ ;  /* 0x0000001c0e1c7225 */ /* 0x000fc800078e00ff */
[C---:B------:R-:W-:Y:S02]  /*0fb0*/  IMAD.IADD R5, R0.reuse, 0x1, R7 ;  /* 0x0000000100057824 */ /* 0x040fe400078e0207 */
[C---:B------:R-:W-:Y:S02]  /*0fc0*/  IMAD.IADD R7, R0.reuse, 0x1, R9 ;  /* 0x0000000100077824 */ /* 0x040fe400078e0209 */
[C---:B------:R-:W-:Y:S02]  /*0fd0*/  IMAD.IADD R21, R0.reuse, 0x1, R21 ;  /* 0x0000000100157824 */ /* 0x040fe400078e0215 */
[C---:B------:R-:W-:Y:S02]  /*0fe0*/  IMAD.IADD R9, R0.reuse, 0x1, R11 ;  /* 0x0000000100097824 */ /* 0x040fe400078e020b */
[----:B------:R-:W-:Y:S01]  /*0ff0*/  IMAD.IADD R13, R0, 0x1, R13 ;  /* 0x00000001000d7824 */ /* 0x000fe200078e020d */
[----:B------:R-:W-:Y:S01]  /*1000*/  IADD3 R47, PT, PT, R31, R0, RZ ;  /* 0x000000001f2f7210 */ /* 0x000fe20007ffe0ff */
[----:B------:R-:W-:Y:S01]  /*1010*/  IMAD.IADD R15, R29, 0x1, R15 ;  /* 0x000000011d0f7824 */ /* 0x000fe200078e020f */
[----:B------:R-:W-:Y:S01]  /*1020*/  SHF.L.U64.HI R44, R20, 0x2, R21 ;  /* 0x00000002142c7819 */ /* 0x000fe20000010215 */
[----:B------:R-:W-:Y:S01]  /*1030*/  IMAD.SHL.U32 R11, R12, 0x4, RZ ;  /* 0x000000040c0b7824 */ /* 0x000fe200078e00ff */
[----:B------:R-:W-:Y:S01]  /*1040*/  SHF.L.U64.HI R42, R4, 0x2, R19 ;  /* 0x00000002042a7819 */ /* 0x000fe20000010213 */
[----:B------:R-:W-:Y:S01]  /*1050*/  IMAD.SHL.U32 R43, R20, 0x4, RZ ;  /* 0x00000004142b7824 */ /* 0x000fe200078e00ff */
[----:B------:R-:W-:Y:S01]  /*1060*/  SHF.L.U64.HI R5, R6, 0x2, R5 ;  /* 0x0000000206057819 */ /* 0x000fe20000010205 */
[----:B------:R-:W-:Y:S01]  /*1070*/  IMAD.SHL.U32 R4, R4, 0x4, RZ ;  /* 0x0000000404047824 */ /* 0x000fe200078e00ff */
[C---:B------:R-:W-:Y:S01]  /*1080*/  SHF.L.U64.HI R7, R8.reuse, 0x2, R7 ;  /* 0x0000000208077819 */ /* 0x040fe20000010207 */
[----:B------:R-:W-:Y:S01]  /*1090*/  IMAD.SHL.U32 R8, R8, 0x4, RZ ;  /* 0x0000000408087824 */ /* 0x000fe200078e00ff */
[----:B------:R-:W-:Y:S01]  /*10a0*/  SHF.L.U64.HI R9, R10, 0x2, R9 ;  /* 0x000000020a097819 */ /* 0x000fe20000010209 */
[----:B------:R-:W-:Y:S01]  /*10b0*/  IMAD.U32 R20, RZ, RZ, UR7 ;  /* 0x00000007ff147e24 */ /* 0x000fe2000f8e00ff */
[----:B------:R-:W-:Y:S01]  /*10c0*/  SHF.L.U64.HI R12, R12, 0x2, R13 ;  /* 0x000000020c0c7819 */ /* 0x000fe2000001020d */
[----:B------:R-:W-:Y:S01]  /*10d0*/  IMAD.MOV.U32 R13, RZ, RZ, R51 ;  /* 0x000000ffff0d7224 */ /* 0x000fe200078e0033 */
[----:B------:R-:W-:-:S02]  /*10e0*/  LEA.HI.X R47, R30, R57, R47, 0x2, P0 ;  /* 0x000000391e2f7211 */ /* 0x000fc400000f142f */
[----:B------:R-:W-:Y:S02]  /*10f0*/  SHF.L.U32 R6, R6, 0x2, RZ ;  /* 0x0000000206067819 */ /* 0x000fe400000006ff */
[----:B------:R-:W-:Y:S02]  /*1100*/  SHF.L.U32 R10, R10, 0x2, RZ ;  /* 0x000000020a0a7819 */ /* 0x000fe400000006ff */
[----:B------:R-:W-:Y:S02]  /*1110*/  MOV R0, UR8 ;  /* 0x0000000800007c02 */ /* 0x000fe40008000f00 */
[C-C-:B-1----:R-:W-:Y:S02]  /*1120*/  SHF.L.U64.HI R49, R26.reuse, 0x5, R27.reuse ;  /* 0x000000051a317819 */ /* 0x142fe4000001021b */
[----:B------:R-:W-:Y:S02]  /*1130*/  SHF.L.U64.HI R14, R26, 0x3, R27 ;  /* 0x000000031a0e7819 */ /* 0x000fe4000001021b */
[----:B------:R-:W-:-:S02]  /*1140*/  SHF.L.U64.HI R15, R28, 0x5, R15 ;  /* 0x000000051c0f7819 */ /* 0x000fc4000001020f */
[----:B------:R-:W-:-:S07]  /*1150*/  MOV R19, UR6 ;  /* 0x0000000600137c02 */ /* 0x000fce0008000f00 */
.L_x_7:
[----:B0-----:R-:W0:Y:S01]  /*1160*/  LDCU.128 UR8, c[0x0][0x390] ;  /* 0x00007200ff0877ac */ /* 0x001e220008000c00 */
[----:B------:R-:W-:Y:S01]  /*1170*/  LOP3.LUT R21, R3, R13, RZ, 0xfc, !PT ;  /* 0x0000000d03157212 */ /* 0x000fe200078efcff */
[----:B------:R-:W1:Y:S01]  /*1180*/  LDC.64 R34, c[0x0][0x3d8] ;  /* 0x0000f600ff227b82 */ /* 0x000e620000000a00 */
[----:B------:R-:W-:Y:S01]  /*1190*/  IMAD.MOV.U32 R40, RZ, RZ, RZ ;  /* 0x000000ffff287224 */ /* 0x000fe200078e00ff */
[----:B------:R-:W-:Y:S01]  /*11a0*/  MOV R33, R18 ;  /* 0x0000001200217202 */ /* 0x000fe20000000f00 */
[----:B------:R-:W-:-:S05]  /*11b0*/  IMAD.MOV.U32 R32, RZ, RZ, R17 ;  /* 0x000000ffff207224 */ /* 0x000fca00078e0011 */
[----:B------:R-:W2:Y:S01]  /*11c0*/  LDC.64 R36, c[0x0][0x3e0] ;  /* 0x0000f800ff247b82 */ /* 0x000ea20000000a00 */
[----:B0-----:R-:W-:-:S07]  /*11d0*/  ISETP.GE.U32.AND P1, PT, R16, UR10, PT ;  /* 0x0000000a10007c0c */ /* 0x001fce000bf26070 */
[----:B------:R-:W2:Y:S01]  /*11e0*/  LDC.64 R38, c[0x0][0x3e8] ;  /* 0x0000fa00ff267b82 */ /* 0x000ea20000000a00 */
[----:B------:R-:W-:Y:S02]  /*11f0*/  ISETP.GE.U32.AND P0, PT, R24, UR8, PT ;  /* 0x0000000818007c0c */ /* 0x000fe4000bf06070 */
[----:B------:R-:W-:-:S04]  /*1200*/  ISETP.GE.AND.EX P1, PT, R13, UR11, PT, P1 ;  /* 0x0000000b0d007c0c */ /* 0x000fc8000bf26310 */
[----:B------:R-:W-:-:S04]  /*1210*/  ISETP.GE.OR.EX P1, PT, R3, UR9, P1, P0 ;  /* 0x0000000903007c0c */ /* 0x000fc80008f26700 */
[----:B------:R-:W-:Y:S01]  /*1220*/  ISETP.LT.OR P1, PT, R21, RZ, P1 ;  /* 0x000000ff1500720c */ /* 0x000fe20000f21670 */
[----:B------:R-:W-:-:S12]  /*1230*/  IMAD.MOV.U32 R21, RZ, RZ, RZ ;  /* 0x000000ffff157224 */ /* 0x000fd800078e00ff */
[----:B------:R-:W-:-:S05]  /*1240*/  @!P1 IADD3 R30, P2, PT, R0, R48, RZ ;  /* 0x00000030001e9210 */ /* 0x000fca0007f5e0ff */
[----:B------:R-:W-:-:S05]  /*1250*/  @!P1 IMAD.X R31, R2, 0x1, R47, P2 ;  /* 0x00000001021f9824 */ /* 0x000fca00010e062f */
[----:B------:R0:W3:Y:S01]  /*1260*/  @!P1 LDG.E R21, desc[UR16][R30.64] ;  /* 0x000000101e159981 */ /* 0x0000e2000c1e1900 */
[----:B-1----:R-:W-:-:S04]  /*1270*/  IADD3 R27, P2, PT, R16, R34, RZ ;  /* 0x00000022101b7210 */ /* 0x002fc80007f5e0ff */
[----:B------:R-:W-:Y:S02]  /*1280*/  ISETP.GE.U32.AND P1, PT, R27, UR10, PT ;  /* 0x0000000a1b007c0c */ /* 0x000fe4000bf26070 */
[----:B------:R-:W-:-:S04]  /*1290*/  IADD3.X R27, PT, PT, R13, R35, RZ, P2, !PT ;  /* 0x000000230d1b7210 */ /* 0x000fc800017fe4ff */
[----:B------:R-:W-:Y:S02]  /*12a0*/  ISETP.GE.AND.EX P1, PT, R27, UR11, PT, P1 ;  /* 0x0000000b1b007c0c */ /* 0x000fe4000bf26310 */
[C---:B------:R-:W-:Y:S02]  /*12b0*/  LOP3.LUT R27, R3.reuse, R27, RZ, 0xfc, !PT ;  /* 0x0000001b031b7212 */ /* 0x040fe400078efcff */
[----:B------:R-:W-:-:S04]  /*12c0*/  ISETP.GE.OR.EX P1, PT, R3, UR9, P1, P0 ;  /* 0x0000000903007c0c */ /* 0x000fc80008f26700 */
[----:B------:R-:W-:-:S13]  /*12d0*/  ISETP.LT.OR P1, PT, R27, RZ, P1 ;  /* 0x000000ff1b00720c */ /* 0x000fda0000f21670 */
[----:B0-----:R-:W-:-:S05]  /*12e0*/  @!P1 IADD3 R30, P2, PT, R0, R45, RZ ;  /* 0x0000002d001e9210 */ /* 0x001fca0007f5e0ff */
[----:B------:R-:W-:Y:S01]  /*12f0*/  @!P1 IMAD.X R31, R2, 0x1, R46, P2 ;  /* 0x00000001021f9824 */ /* 0x000fe200010e062e */
[----:B---3--:R0:W-:Y:S04]  /*1300*/  STG.E desc[UR16][R32.64], R21 ;  /* 0x0000001520007986 */ /* 0x0081e8000c101910 */
[----:B------:R1:W3:Y:S01]  /*1310*/  @!P1 LDG.E R40, desc[UR16][R30.64] ;  /* 0x000000101e289981 */ /* 0x0002e2000c1e1900 */
[----:B--2---:R-:W-:Y:S02]  /*1320*/  IMAD R39, R39, R36, RZ ;  /* 0x0000002427277224 */ /* 0x004fe400078e02ff */
[----:B------:R-:W-:Y:S01]  /*1330*/  IMAD.MOV.U32 R27, RZ, RZ, RZ ;  /* 0x000000ffff1b7224 */ /* 0x000fe200078e00ff */
[----:B0-----:R-:W-:Y:S01]  /*1340*/  LEA R21, P2, R34, R16, 0x1 ;  /* 0x0000001022157211 */ /* 0x001fe200078408ff */
[----:B-1----:R-:W-:-:S03]  /*1350*/  IMAD.WIDE.U32 R30, R38, R36, RZ ;  /* 0x00000024261e7225 */ /* 0x002fc600078e00ff */
[----:B------:R-:W-:Y:S02]  /*1360*/  ISETP.GE.U32.AND P1, PT, R21, UR10, PT ;  /* 0x0000000a15007c0c */ /* 0x000fe4000bf26070 */
[----:B------:R-:W-:Y:S02]  /*1370*/  LEA.HI.X R21, R34, R13, R35, 0x1, P2 ;  /* 0x0000000d22157211 */ /* 0x000fe400010f0c23 */
[----:B------:R-:W-:Y:S02]  /*1380*/  LEA R36, P2, R30, R17, 0x2 ;  /* 0x000000111e247211 */ /* 0x000fe400078410ff */
[----:B------:R-:W-:Y:S02]  /*1390*/  ISETP.GE.AND.EX P1, PT, R21, UR11, PT, P1 ;  /* 0x0000000b15007c0c */ /* 0x000fe4000bf26310 */
[C---:B------:R-:W-:Y:S02]  /*13a0*/  LOP3.LUT R21, R3.reuse, R21, RZ, 0xfc, !PT ;  /* 0x0000001503157212 */ /* 0x040fe400078efcff */
[----:B------:R-:W-:-:S04]  /*13b0*/  ISETP.GE.OR.EX P1, PT, R3, UR9, P1, P0 ;  /* 0x0000000903007c0c */ /* 0x000fc80008f26700 */
[----:B------:R-:W-:Y:S01]  /*13c0*/  ISETP.LT.OR P1, PT, R21, RZ, P1 ;  /* 0x000000ff1500720c */ /* 0x000fe20000f21670 */
[----:B------:R-:W-:-:S04]  /*13d0*/  IMAD R21, R38, R37, R39 ;  /* 0x0000002526157224 */ /* 0x000fc800078e0227 */
[----:B------:R-:W-:-:S05]  /*13e0*/  IMAD.IADD R21, R31, 0x1, R21 ;  /* 0x000000011f157824 */ /* 0x000fca00078e0215 */
[----:B------:R-:W-:-:S03]  /*13f0*/  LEA.HI.X R37, R30, R18, R21, 0x2, P2 ;  /* 0x000000121e257211 */ /* 0x000fc600010f1415 */
[----:B------:R-:W-:-:S05]  /*1400*/  @!P1 IADD3 R38, P3, PT, R0, R43, RZ ;  /* 0x0000002b00269210 */ /* 0x000fca0007f7e0ff */
[----:B------:R-:W-:Y:S01]  /*1410*/  @!P1 IMAD.X R39, R2, 0x1, R44, P3 ;  /* 0x0000000102279824 */ /* 0x000fe200018e062c */
[----:B---3--:R0:W-:Y:S04]  /*1420*/  STG.E desc[UR16][R36.64], R40 ;  /* 0x0000002824007986 */ /* 0x0081e8000c101910 */
[----:B------:R1:W2:Y:S01]  /*1430*/  @!P1 LDG.E R27, desc[UR16][R38.64] ;  /* 0x00000010261b9981 */ /* 0x0002a2000c1e1900 */
[----:B------:R-:W-:Y:S01]  /*1440*/  IMAD R31, R35, 0x3, RZ ;  /* 0x00000003231f7824 */ /* 0x000fe200078e02ff */
[----:B0-----:R-:W-:Y:S01]  /*1450*/  MOV R36, R16 ;  /* 0x0000001000247202 */ /* 0x001fe20000000f00 */
[----:B------:R-:W-:-:S04]  /*1460*/  IMAD.MOV.U32 R37, RZ, RZ, R13 ;  /* 0x000000ffff257224 */ /* 0x000fc800078e000d */
[----:B-1----:R-:W-:-:S04]  /*1470*/  IMAD.WIDE.U32 R38, R34, 0x3, R36 ;  /* 0x0000000322267825 */ /* 0x002fc800078e0024 */
[----:B------:R-:W-:Y:S01]  /*1480*/  IMAD.IADD R31, R31, 0x1, R39 ;  /* 0x000000011f1f7824 */ /* 0x000fe200078e0227 */
[----:B------:R-:W-:Y:S02]  /*1490*/  ISETP.GE.U32.AND P1, PT, R38, UR10, PT ;  /* 0x0000000a26007c0c */ /* 0x000fe4000bf26070 */
[C---:B------:R-:W-:Y:S02]  /*14a0*/  LEA R38, P2, R30.reuse, R17, 0x3 ;  /* 0x000000111e267211 */ /* 0x040fe400078418ff */
[----:B------:R-:W-:Y:S02]  /*14b0*/  ISETP.GE.AND.EX P1, PT, R31, UR11, PT, P1 ;  /* 0x0000000b1f007c0c */ /* 0x000fe4000bf26310 */
[C---:B------:R-:W-:Y:S02]  /*14c0*/  LOP3.LUT R31, R3.reuse, R31, RZ, 0xfc, !PT ;  /* 0x0000001f031f7212 */ /* 0x040fe400078efcff */
[----:B------:R-:W-:Y:S02]  /*14d0*/  ISETP.GE.OR.EX P1, PT, R3, UR9, P1, P0 ;  /* 0x0000000903007c0c */ /* 0x000fe40008f26700 */
[----:B------:R-:W-:-:S02]  /*14e0*/  LEA.HI.X R39, R30, R18, R21, 0x3, P2 ;  /* 0x000000121e277211 */ /* 0x000fc400010f1c15 */
[----:B------:R-:W-:-:S13]  /*14f0*/  ISETP.LT.OR P1, PT, R31, RZ, P1 ;  /* 0x000000ff1f00720c */ /* 0x000fda0000f21670 */
[----:B------:R-:W-:-:S05]  /*1500*/  @!P1 IADD3 R40, P2, PT, R0, R4, RZ ;  /* 0x0000000400289210 */ /* 0x000fca0007f5e0ff */
[----:B------:R-:W-:Y:S01]  /*1510*/  @!P1 IMAD.X R41, R2, 0x1, R42, P2 ;  /* 0x0000000102299824 */ /* 0x000fe200010e062a */
[----:B--2---:R0:W-:Y:S02]  /*1520*/  STG.E desc[UR16][R38.64], R27 ;  /* 0x0000001b26007986 */ /* 0x0041e4000c101910 */
[----:B0-----:R-:W-:-:S06]  /*1530*/  HFMA2 R27, -RZ, RZ, 0, 0 ;  /* 0x00000000ff1b7431 */ /* 0x001fcc00000001ff */
[----:B------:R0:W2:Y:S01]  /*1540*/  @!P1 LDG.E R27, desc[UR16][R40.64] ;  /* 0x00000010281b9981 */ /* 0x0000a2000c1e1900 */
[----:B------:R-:W-:Y:S01]  /*1550*/  IADD3 R31, P2, PT, R16, UR5, RZ ;  /* 0x00000005101f7c10 */ /* 0x000fe2000ff5e0ff */
[----:B------:R-:W-:-:S03]  /*1560*/  IMAD.WIDE.U32 R38, R30, 0xc, R32 ;  /* 0x0000000c1e267825 */ /* 0x000fc600078e0020 */
[----:B------:R-:W-:Y:S02]  /*1570*/  ISETP.GE.U32.AND P1, PT, R31, UR10, PT ;  /* 0x0000000a1f007c0c */ /* 0x000fe4000bf26070 */
[----:B------:R-:W-:-:S04]  /*1580*/  IADD3.X R31, PT, PT, R13, UR4, RZ, P2, !PT ;  /* 0x000000040d1f7c10 */ /* 0x000fc800097fe4ff */
[----:B------:R-:W-:Y:S02]  /*1590*/  ISETP.GE.AND.EX P1, PT, R31, UR11, PT, P1 ;  /* 0x0000000b1f007c0c */ /* 0x000fe4000bf26310 */
[C---:B------:R-:W-:Y:S02]  /*15a0*/  LOP3.LUT R31, R3.reuse, R31, RZ, 0xfc, !PT ;  /* 0x0000001f031f7212 */ /* 0x040fe400078efcff */
[----:B------:R-:W-:-:S04]  /*15b0*/  ISETP.GE.OR.EX P1, PT, R3, UR9, P1, P0 ;  /* 0x0000000903007c0c */ /* 0x000fc80008f26700 */
[----:B------:R-:W-:Y:S01]  /*15c0*/  ISETP.LT.OR P1, PT, R31, RZ, P1 ;  /* 0x000000ff1f00720c */ /* 0x000fe20000f21670 */
[----:B------:R-:W-:-:S04]  /*15d0*/  IMAD R31, R21, 0xc, RZ ;  /* 0x0000000c151f7824 */ /* 0x000fc800078e02ff */
[----:B------:R-:W-:-:S08]  /*15e0*/  IMAD.IADD R39, R39, 0x1, R31 ;  /* 0x0000000127277824 */ /* 0x000fd000078e021f */
[----:B0-----:R-:W-:-:S05]  /*15f0*/  @!P1 IADD3 R40, P2, PT, R0, R6, RZ ;  /* 0x0000000600289210 */ /* 0x001fca0007f5e0ff */
[----:B------:R-:W-:Y:S01]  /*1600*/  @!P1 IMAD.X R41, R2, 0x1, R5, P2 ;  /* 0x0000000102299824 */ /* 0x000fe200010e0605 */
[----:B--2---:R0:W-:Y:S02]  /*1610*/  STG.E desc[UR16][R38.64], R27 ;  /* 0x0000001b26007986 */ /* 0x0041e4000c101910 */
[----:B0-----:R-:W-:-:S06]  /*1620*/  MOV R27, RZ ;  /* 0x000000ff001b7202 */ /* 0x001fcc0000000f00 */
[----:B------:R0:W2:Y:S01]  /*1630*/  @!P1 LDG.E R27, desc[UR16][R40.64] ;  /* 0x00000010281b9981 */ /* 0x0000a2000c1e1900 */
[----:B------:R-:W-:Y:S02]  /*1640*/  IMAD R31, R35, 0x5, RZ ;  /* 0x00000005231f7824 */ /* 0x000fe400078e02ff */
[----:B------:R-:W-:-:S04]  /*1650*/  IMAD.WIDE.U32 R38, R34, 0x5, R36 ;  /* 0x0000000522267825 */ /* 0x000fc800078e0024 */
        /* <DEDUP_REMOVED lines=8> */
[----:B0-----:R-:W-:-:S05]  /*16e0*/  @!P1 IADD3 R40, P2, PT, R0, R8, RZ ;  /* 0x0000000800289210 */ /* 0x001fca0007f5e0ff */
[----:B------:R-:W-:Y:S01]  /*16f0*/  @!P1 IMAD.X R41, R2, 0x1, R7, P2 ;  /* 0x0000000102299824 */ /* 0x000fe200010e0607 */
[----:B--2---:R0:W-:Y:S02]  /*1700*/  STG.E desc[UR16][R38.64], R27 ;  /* 0x0000001b26007986 */ /* 0x0041e4000c101910 */
[----:B0-----:R-:W-:-:S06]  /*1710*/  HFMA2 R27, -RZ, RZ, 0, 0 ;  /* 0x00000000ff1b7431 */ /* 0x001fcc00000001ff */
[----:B------:R0:W2:Y:S01]  /*1720*/  @!P1 LDG.E R27, desc[UR16][R40.64] ;  /* 0x00000010281b9981 */ /* 0x0000a2000c1e1900 */
[----:B------:R-:W-:Y:S02]  /*1730*/  IMAD R31, R35, 0x6, RZ ;  /* 0x00000006231f7824 */ /* 0x000fe400078e02ff */
[----:B------:R-:W-:-:S04]  /*1740*/  IMAD.WIDE.U32 R38, R34, 0x6, R36 ;  /* 0x0000000622267825 */ /* 0x000fc800078e0024 */
[----:B------:R-:W-:Y:S01]  /*1750*/  IMAD.IADD R31, R31, 0x1, R39 ;  /* 0x000000011f1f7824 */ /* 0x000fe200078e0227 */
[----:B------:R-:W-:Y:S01]  /*1760*/  ISETP.GE.U32.AND P1, PT, R38, UR10, PT ;  /* 0x0000000a26007c0c */ /* 0x000fe2000bf26070 */
[----:B------:R-:W-:-:S03]  /*1770*/  IMAD.WIDE.U32 R38, R30, 0x14, R32 ;  /* 0x000000141e267825 */ /* 0x000fc600078e0020 */
[----:B------:R-:W-:Y:S02]  /*1780*/  ISETP.GE.AND.EX P1, PT, R31, UR11, PT, P1 ;  /* 0x0000000b1f007c0c */ /* 0x000fe4000bf26310 */
[C---:B------:R-:W-:Y:S02]  /*1790*/  LOP3.LUT R31, R3.reuse, R31, RZ, 0xfc, !PT ;  /* 0x0000001f031f7212 */ /* 0x040fe400078efcff */
[----:B------:R-:W-:-:S04]  /*17a0*/  ISETP.GE.OR.EX P1, PT, R3, UR9, P1, P0 ;  /* 0x0000000903007c0c */ /* 0x000fc80008f26700 */
[----:B------:R-:W-:Y:S01]  /*17b0*/  ISETP.LT.OR P1, PT, R31, RZ, P1 ;  /* 0x000000ff1f00720c */ /* 0x000fe20000f21670 */
[----:B------:R-:W-:-:S04]  /*17c0*/  IMAD R31, R21, 0x14, RZ ;  /* 0x00000014151f7824 */ /* 0x000fc800078e02ff */
[----:B------:R-:W-:-:S08]  /*17d0*/  IMAD.IADD R39, R39, 0x1, R31 ;  /* 0x0000000127277824 */ /* 0x000fd000078e021f */
[----:B0-----:R-:W-:-:S04]  /*17e0*/  @!P1 IADD3 R40, P2, PT, R0, R10, RZ ;  /* 0x0000000a00289210 */ /* 0x001fc80007f5e0ff */
[----:B------:R-:W-:Y:S01]  /*17f0*/  @!P1 IADD3.X R41, PT, PT, R2, R9, RZ, P2, !PT ;  /* 0x0000000902299210 */ /* 0x000fe200017fe4ff */
[----:B--2---:R0:W-:Y:S02]  /*1800*/  STG.E desc[UR16][R38.64], R27 ;  /* 0x0000001b26007986 */ /* 0x0041e4000c101910 */
[----:B0-----:R-:W-:-:S06]  /*1810*/  IMAD.MOV.U32 R27, RZ, RZ, RZ ;  /* 0x000000ffff1b7224 */ /* 0x001fcc00078e00ff */
[----:B------:R-:W2:Y:S01]  /*1820*/  @!P1 LDG.E R27, desc[UR16][R40.64] ;  /* 0x00000010281b9981 */ /* 0x000ea2000c1e1900 */
[----:B------:R-:W-:-:S04]  /*1830*/  IMAD.WIDE.U32 R36, R34, 0x7, R36 ;  /* 0x0000000722247825 */ /* 0x000fc800078e0024 */
[----:B------:R-:W-:Y:S01]  /*1840*/  IMAD R35, R35, 0x7, RZ ;  /* 0x0000000723237824 */ /* 0x000fe200078e02ff */
[----:B------:R-:W-:Y:S01]  /*1850*/  ISETP.GE.U32.AND P1, PT, R36, UR10, PT ;  /* 0x0000000a24007c0c */ /* 0x000fe2000bf26070 */
[----:B------:R-:W-:Y:S02]  /*1860*/  IMAD R31, R21, 0x18, RZ ;  /* 0x00000018151f7824 */ /* 0x000fe400078e02ff */
[----:B------:R-:W-:Y:S02]  /*1870*/  IMAD.IADD R35, R35, 0x1, R37 ;  /* 0x0000000123237824 */ /* 0x000fe400078e0225 */
[----:B------:R-:W-:-:S03]  /*1880*/  IMAD.WIDE.U32 R36, R30, 0x18, R32 ;  /* 0x000000181e247825 */ /* 0x000fc600078e0020 */
[----:B------:R-:W-:Y:S01]  /*1890*/  ISETP.GE.AND.EX P1, PT, R35, UR11, PT, P1 ;  /* 0x0000000b23007c0c */ /* 0x000fe2000bf26310 */
[----:B------:R-:W-:Y:S01]  /*18a0*/  IMAD.MOV.U32 R38, RZ, RZ, RZ ;  /* 0x000000ffff267224 */ /* 0x000fe200078e00ff */
[C---:B------:R-:W-:Y:S02]  /*18b0*/  LOP3.LUT R35, R3.reuse, R35, RZ, 0xfc, !PT ;  /* 0x0000002303237212 */ /* 0x040fe400078efcff */
[----:B------:R-:W-:Y:S02]  /*18c0*/  ISETP.GE.OR.EX P1, PT, R3, UR9, P1, P0 ;  /* 0x0000000903007c0c */ /* 0x000fe40008f26700 */
[----:B------:R-:W-:Y:S02]  /*18d0*/  IADD3 R37, PT, PT, R37, R31, RZ ;  /* 0x0000001f25257210 */ /* 0x000fe40007ffe0ff */
[----:B------:R-:W-:-:S13]  /*18e0*/  ISETP.LT.OR P1, PT, R35, RZ, P1 ;  /* 0x000000ff2300720c */ /* 0x000fda0000f21670 */
[----:B------:R-:W-:-:S05]  /*18f0*/  @!P1 IADD3 R34, P0, PT, R0, R11, RZ ;  /* 0x0000000b00229210 */ /* 0x000fca0007f1e0ff */
[----:B------:R-:W-:Y:S01]  /*1900*/  @!P1 IMAD.X R35, R2, 0x1, R12, P0 ;  /* 0x0000000102239824 */ /* 0x000fe200000e060c */
[----:B--2---:R0:W-:Y:S04]  /*1910*/  STG.E desc[UR16][R36.64], R27 ;  /* 0x0000001b24007986 */ /* 0x0041e8000c101910 */
[----:B------:R-:W2:Y:S01]  /*1920*/  @!P1 LDG.E R38, desc[UR16][R34.64] ;  /* 0x0000001022269981 */ /* 0x000ea2000c1e1900 */
[----:B------:R-:W-:Y:S01]  /*1930*/  IMAD.WIDE.U32 R30, R30, 0x1c, R32 ;  /* 0x0000001c1e1e7825 */ /* 0x000fe200078e0020 */
[----:B------:R-:W-:Y:S02]  /*1940*/  IADD3 R19, P0, PT, R19, -0x8, RZ ;  /* 0xfffffff813137810 */ /* 0x000fe40007f1e0ff */
[----:B------:R-:W-:Y:S01]  /*1950*/  LEA R16, P2, R26, R16, 0x3 ;  /* 0x000000101a107211 */ /* 0x000fe200078418ff */
[----:B------:R-:W-:Y:S01]  /*1960*/  IMAD R21, R21, 0x1c, RZ ;  /* 0x0000001c15157824 */ /* 0x000fe200078e02ff */
[----:B------:R-:W-:-:S02]  /*1970*/  IADD3.X R20, PT, PT, R20, -0x1, RZ, P0, !PT ;  /* 0xffffffff14147810 */ /* 0x000fc400007fe4ff */
[----:B------:R-:W-:Y:S01]  /*1980*/  ISETP.NE.U32.AND P0, PT, R19, RZ, PT ;  /* 0x000000ff1300720c */ /* 0x000fe20003f05070 */
[----:B------:R-:W-:Y:S01]  /*1990*/  IMAD.X R13, R13, 0x1, R14, P2 ;  /* 0x000000010d0d7824 */ /* 0x000fe200010e060e */
[----:B------:R-:W-:Y:S02]  /*19a0*/  IADD3 R31, PT, PT, R31, R21, RZ ;  /* 0x000000151f1f7210 */ /* 0x000fe40007ffe0ff */
[----:B------:R-:W-:Y:S02]  /*19b0*/  ISETP.NE.AND.EX P0, PT, R20, RZ, PT, P0 ;  /* 0x000000ff1400720c */ /* 0x000fe40003f05300 */
[----:B------:R-:W-:Y:S02]  /*19c0*/  LEA R17, P3, R28, R17, 0x5 ;  /* 0x000000111c117211 */ /* 0x000fe400078628ff */
[----:B------:R-:W-:-:S03]  /*19d0*/  LEA R0, P1, R26, R0, 0x5 ;  /* 0x000000001a007211 */ /* 0x000fc600078228ff */
[----:B------:R-:W-:Y:S01]  /*19e0*/  IMAD.X R18, R18, 0x1, R15, P3 ;  /* 0x0000000112127824 */ /* 0x000fe200018e060f */
[----:B------:R-:W-:Y:S01]  /*19f0*/  IADD3.X R2, PT, PT, R2, R49, RZ, P1, !PT ;  /* 0x0000003102027210 */ /* 0x000fe20000ffe4ff */
[----:B--2---:R0:W-:Y:S04]  /*1a00*/  STG.E desc[UR16][R30.64], R38 ;  /* 0x000000261e007986 */ /* 0x0041e8000c101910 */
[----:B------:R-:W-:Y:S05]  /*1a10*/  @P0 BRA `(.L_x_7) ;  /* 0xfffffff400d00947 */ /* 0x000fea000383ffff */
[----:B------:R-:W1:Y:S02]  /*1a20*/  LDCU.64 UR6, c[0x0][0x3a8] ;  /* 0x00007500ff0677ac */ /* 0x000e640008000a00 */
[----:B-1----:R-:W-:Y:S02]  /*1a30*/  ULOP3.LUT UR6, UR6, 0xfffffff8, URZ, 0xc0, !UPT ;  /* 0xfffffff806067892 */ /* 0x002fe4000f8ec0ff */
[----:B------:R-:W-:-:S04]  /*1a40*/  ULOP3.LUT UR7, UR7, 0x7fffffff, URZ, 0xc0, !UPT ;  /* 0x7fffffff07077892 */ /* 0x000fc8000f8ec0ff */
[----:B0-----:R-:W-:Y:S02]  /*1a50*/  IMAD.U32 R27, RZ, RZ, UR6 ;  /* 0x00000006ff1b7e24 */ /* 0x001fe4000f8e00ff */
[----:B------:R-:W-:-:S07]  /*1a60*/  IMAD.U32 R19, RZ, RZ, UR7 ;  /* 0x00000007ff137e24 */ /* 0x000fce000f8e00ff */
.L_x_6:
[----:B------:R-:W0:Y:S02]  /*1a70*/  LDCU UR7, c[0x0][0x3a8] ;  /* 0x00007500ff0777ac */ /* 0x000e240008000800 */
[----:B0-----:R-:W-:-:S09]  /*1a80*/  ULOP3.LUT UP0, URZ, UR7, 0x7, URZ, 0xc0, !UPT ;  /* 0x0000000707ff7892 */ /* 0x001fd2000f80c0ff */
[----:B------:R-:W-:Y:S05]  /*1a90*/  BRA.U !UP0, `(.L_x_8) ;  /* 0x0000000d08e87547 */ /* 0x000fea000b800000 */
[----:B------:R-:W-:Y:S02]  /*1aa0*/  ULOP3.LUT UR6, UR7, 0x7, URZ, 0xc0, !UPT ;  /* 0x0000000707067892 */ /* 0x000fe4000f8ec0ff */
[----:B------:R-:W-:Y:S02]  /*1ab0*/  ULOP3.LUT UR8, UR7, 0x3, URZ, 0xc0, !UPT ;  /* 0x0000000307087892 */ /* 0x000fe4000f8ec0ff */
[----:B------:R-:W-:Y:S02]  /*1ac0*/  UIADD3 UR6, UP0, UPT, UR6, -0x1, URZ ;  /* 0xffffffff06067890 */ /* 0x000fe4000ff1e0ff */
[----:B------:R-:W-:Y:S02]  /*1ad0*/  UISETP.NE.U32.AND UP1, UPT, UR8, URZ, UPT ;  /* 0x000000ff0800728c */ /* 0x000fe4000bf25070 */
[----:B------:R-:W-:Y:S02]  /*1ae0*/  UIADD3.X UR9, UPT, UPT, URZ, -0x1, URZ, UP0, !UPT ;  /* 0xffffffffff097890 */ /* 0x000fe400087fe4ff */
[----:B------:R-:W-:-:S02]  /*1af0*/  UISETP.GE.U32.AND UP0, UPT, UR6, 0x3, UPT ;  /* 0x000000030600788c */ /* 0x000fc4000bf06070 */
[----:B------:R-:W-:Y:S02]  /*1b00*/  UISETP.NE.AND.EX UP1, UPT, URZ, URZ, UPT, UP1 ;  /* 0x000000ffff00728c */ /* 0x000fe4000bf25310 */
[----:B------:R-:W-:-:S09]  /*1b10*/  UISETP.GE.U32.AND.EX UP0, UPT, UR9, URZ, UPT, UP0 ;  /* 0x000000ff0900728c */ /* 0x000fd2000bf06100 */
[----:B------:R-:W-:Y:S05]  /*1b20*/  BRA.U !UP0, `(.L_x_9) ;  /* 0x0000000508d07547 */ /* 0x000fea000b800000 */
[----:B------:R-:W0:Y:S01]  /*1b30*/  LDC.64 R4, c[0x0][0x3d8] ;  /* 0x0000f600ff047b82 */ /* 0x000e220000000a00 */
[----:B------:R-:W2:Y:S01]  /*1b40*/  LDCU.128 UR12, c[0x0][0x390] ;  /* 0x00007200ff0c77ac */ /* 0x000ea20008000c00 */
[----:B------:R-:W-:-:S06]  /*1b50*/  HFMA2 R29, -RZ, RZ, 0, 0 ;  /* 0x00000000ff1d7431 */ /* 0x000fcc00000001ff */
[----:B------:R-:W3:Y:S01]  /*1b60*/  LDC.64 R14, c[0x0][0x3e0] ;  /* 0x0000f800ff0e7b82 */ /* 0x000ee20000000a00 */
[----:B--2---:R-:W-:Y:S01]  /*1b70*/  ISETP.GE.U32.AND P0, PT, R24, UR12, PT ;  /* 0x0000000c18007c0c */ /* 0x004fe2000bf06070 */
[-C--:B0-----:R-:W-:Y:S02]  /*1b80*/  IMAD R0, R19, R4.reuse, RZ ;  /* 0x0000000413007224 */ /* 0x081fe400078e02ff */
[----:B------:R-:W-:-:S04]  /*1b90*/  IMAD.WIDE.U32 R6, R27, R4, R50 ;  /* 0x000000041b067225 */ /* 0x000fc800078e0032 */
[----:B-1----:R-:W-:Y:S01]  /*1ba0*/  IMAD R9, R27, R5, R0 ;  /* 0x000000051b097224 */ /* 0x002fe200078e0200 */
[----:B------:R-:W-:-:S04]  /*1bb0*/  ISETP.GE.U32.AND P1, PT, R6, UR14, PT ;  /* 0x0000000e06007c0c */ /* 0x000fc8000bf26070 */
[----:B------:R-:W-:-:S04]  /*1bc0*/  IADD3 R7, PT, PT, R7, R9, RZ ;  /* 0x0000000907077210 */ /* 0x000fc80007ffe0ff */
[----:B------:R-:W-:Y:S02]  /*1bd0*/  ISETP.GE.AND.EX P1, PT, R7, UR15, PT, P1 ;  /* 0x0000000f07007c0c */ /* 0x000fe4000bf26310 */
[C---:B------:R-:W-:Y:S02]  /*1be0*/  LOP3.LUT R0, R3.reuse, R7, RZ, 0xfc, !PT ;  /* 0x0000000703007212 */ /* 0x040fe400078efcff */
[----:B------:R-:W-:-:S04]  /*1bf0*/  ISETP.GE.OR.EX P1, PT, R3, UR13, P1, P0 ;  /* 0x0000000d03007c0c */ /* 0x000fc80008f26700 */
[----:B------:R-:W-:-:S13]  /*1c00*/  ISETP.LT.OR P1, PT, R0, RZ, P1 ;  /* 0x000000ff0000720c */ /* 0x000fda0000f21670 */
[----:B------:R-:W0:Y:S01]  /*1c10*/  @!P1 LDC.64 R8, c[0x0][0x388] ;  /* 0x0000e200ff089b82 */ /* 0x000e220000000a00 */
[----:B------:R-:W-:Y:S02]  /*1c20*/  @!P1 IMAD R13, R23, UR12, RZ ;  /* 0x0000000c170d9c24 */ /* 0x000fe4000f8e02ff */
[----:B------:R-:W-:Y:S02]  /*1c30*/  @!P1 IMAD.MOV.U32 R2, RZ, RZ, R24 ;  /* 0x000000ffff029224 */ /* 0x000fe400078e0018 */
[C---:B------:R-:W-:Y:S02]  /*1c40*/  @!P1 IMAD R13, R22.reuse, UR13, R13 ;  /* 0x0000000d160d9c24 */ /* 0x040fe4000f8e020d */
[----:B------:R-:W-:-:S04]  /*1c50*/  @!P1 IMAD.WIDE.U32 R10, R22, UR12, R2 ;  /* 0x0000000c160a9c25 */ /* 0x000fc8000f8e0002 */
[----:B------:R-:W-:-:S04]  /*1c60*/  @!P1 IMAD.IADD R13, R11, 0x1, R13 ;  /* 0x000000010b0d9824 */ /* 0x000fc800078e020d */
[----:B------:R-:W-:Y:S02]  /*1c70*/  @!P1 IMAD R11, R13, UR14, RZ ;  /* 0x0000000e0d0b9c24 */ /* 0x000fe4000f8e02ff */
[----:B------:R-:W-:-:S04]  /*1c80*/  @!P1 IMAD.WIDE.U32 R12, R10, UR14, R6 ;  /* 0x0000000e0a0c9c25 */ /* 0x000fc8000f8e0006 */
[----:B------:R-:W-:Y:S01]  /*1c90*/  @!P1 IMAD R11, R10, UR15, R11 ;  /* 0x0000000f0a0b9c24 */ /* 0x000fe2000f8e020b */
[----:B0-----:R-:W-:-:S04]  /*1ca0*/  @!P1 LEA R8, P2, R12, R8, 0x2 ;  /* 0x000000080c089211 */ /* 0x001fc800078410ff */
[----:B------:R-:W-:-:S04]  /*1cb0*/  @!P1 IADD3 R0, PT, PT, R11, R13, RZ ;  /* 0x0000000d0b009210 */ /* 0x000fc80007ffe0ff */
[----:B------:R-:W-:Y:S01]  /*1cc0*/  @!P1 LEA.HI.X R9, R12, R9, R0, 0x2, P2 ;  /* 0x000000090c099211 */ /* 0x000fe200010f1400 */
[----:B------:R-:W-:Y:S01]  /*1cd0*/  IMAD.MOV.U32 R0, RZ, RZ, RZ ;  /* 0x000000ffff007224 */ /* 0x000fe200078e00ff */
[----:B------:R-:W3:Y:S05]  /*1ce0*/  LDC.64 R12, c[0x0][0x3e8] ;  /* 0x0000fa00ff0c7b82 */ /* 0x000eea0000000a00 */
[----:B------:R0:W2:Y:S01]  /*1cf0*/  @!P1 LDG.E R0, desc[UR16][R8.64] ;  /* 0x0000001008009981 */ /* 0x0000a2000c1e1900 */
[----:B------:R-:W-:-:S04]  /*1d00*/  IADD3 R6, P2, PT, R6, R4, RZ ;  /* 0x0000000406067210 */ /* 0x000fc80007f5e0ff */
[----:B------:R-:W-:Y:S01]  /*1d10*/  ISETP.GE.U32.AND P1, PT, R6, UR14, PT ;  /* 0x0000000e06007c0c */ /* 0x000fe2000bf26070 */
[----:B------:R-:W-:-:S05]  /*1d20*/  IMAD.X R7, R7, 0x1, R5, P2 ;  /* 0x0000000107077824 */ /* 0x000fca00010e0605 */
[----:B------:R-:W-:Y:S02]  /*1d30*/  ISETP.GE.AND.EX P1, PT, R7, UR15, PT, P1 ;  /* 0x0000000f07007c0c */ /* 0x000fe4000bf26310 */
[C---:B------:R-:W-:Y:S02]  /*1d40*/  LOP3.LUT R2, R3.reuse, R7, RZ, 0xfc, !PT ;  /* 0x0000000703027212 */ /* 0x040fe400078efcff */
[----:B------:R-:W-:-:S04]  /*1d50*/  ISETP.GE.OR.EX P1, PT, R3, UR13, P1, P0 ;  /* 0x0000000d03007c0c */ /* 0x000fc80008f26700 */
[----:B------:R-:W-:-:S13]  /*1d60*/  ISETP.LT.OR P1, PT, R2, RZ, P1 ;  /* 0x000000ff0200720c */ /* 0x000fda0000f21670 */
[----:B------:R-:W1:Y:S01]  /*1d70*/  @!P1 LDC.64 R20, c[0x0][0x388] ;  /* 0x0000e200ff149b82 */ /* 0x000e620000000a00 */
[----:B------:R-:W-:Y:S01]  /*1d80*/  @!P1 MOV R2, R24 ;  /* 0x0000001800029202 */ /* 0x000fe20000000f00 */
[----:B------:R-:W-:-:S04]  /*1d90*/  @!P1 IMAD R11, R23, UR12, RZ ;  /* 0x0000000c170b9c24 */ /* 0x000fc8000f8e02ff */
[----:B0-----:R-:W-:-:S04]  /*1da0*/  @!P1 IMAD.WIDE.U32 R8, R22, UR12, R2 ;  /* 0x0000000c16089c25 */ /* 0x001fc8000f8e0002 */
[----:B------:R-:W-:-:S04]  /*1db0*/  @!P1 IMAD R11, R22, UR13, R11 ;  /* 0x0000000d160b9c24 */ /* 0x000fc8000f8e020b */
[----:B------:R-:W-:-:S04]  /*1dc0*/  @!P1 IMAD.IADD R11, R9, 0x1, R11 ;  /* 0x00000001090b9824 */ /* 0x000fc800078e020b */
[----:B------:R-:W-:Y:S02]  /*1dd0*/  @!P1 IMAD R9, R11, UR14, RZ ;  /* 0x0000000e0b099c24 */ /* 0x000fe4000f8e02ff */
[----:B------:R-:W-:-:S04]  /*1de0*/  @!P1 IMAD.WIDE.U32 R10, R8, UR14, R6 ;  /* 0x0000000e080a9c25 */ /* 0x000fc8000f8e0006 */
[----:B------:R-:W-:Y:S01]  /*1df0*/  @!P1 IMAD R9, R8, UR15, R9 ;  /* 0x0000000f08099c24 */ /* 0x000fe2000f8e0209 */
[----:B-1----:R-:W-:-:S03]  /*1e00*/  @!P1 LEA R20, P2, R10, R20, 0x2 ;  /* 0x000000140a149211 */ /* 0x002fc600078410ff */
[----:B------:R-:W-:Y:S02]  /*1e10*/  @!P1 IMAD.IADD R2, R9, 0x1, R11 ;  /* 0x0000000109029824 */ /* 0x000fe400078e020b */
[----:B------:R-:W-:-:S03]  /*1e20*/  IMAD.MOV.U32 R11, RZ, RZ, R18 ;  /* 0x000000ffff0b7224 */ /* 0x000fc600078e0012 */
[----:B------:R-:W-:Y:S01]  /*1e30*/  @!P1 LEA.HI.X R21, R10, R21, R2, 0x2, P2 ;  /* 0x000000150a159211 */ /* 0x000fe200010f1402 */
[----:B------:R-:W-:-:S05]  /*1e40*/  IMAD.MOV.U32 R10, RZ, RZ, R17 ;  /* 0x000000ffff0a7224 */ /* 0x000fca00078e0011 */
[----:B--2---:R0:W-:Y:S04]  /*1e50*/  STG.E desc[UR16][R10.64], R0 ;  /* 0x000000000a007986 */ /* 0x0041e8000c101910 */
[----:B------:R1:W2:Y:S01]  /*1e60*/  @!P1 LDG.E R29, desc[UR16][R20.64] ;  /* 0x00000010141d9981 */ /* 0x0002a2000c1e1900 */
[----:B------:R-:W-:Y:S01]  /*1e70*/  IADD3 R8, P2, PT, R6, R4, RZ ;  /* 0x0000000406087210 */ /* 0x000fe20007f5e0ff */
[----:B---3--:R-:W-:-:S03]  /*1e80*/  IMAD R13, R13, R14, RZ ;  /* 0x0000000e0d0d7224 */ /* 0x008fc600078e02ff */
[----:B------:R-:W-:Y:S02]  /*1e90*/  ISETP.GE.U32.AND P1, PT, R8, UR14, PT ;  /* 0x0000000e08007c0c */ /* 0x000fe4000bf26070 */
[----:B------:R-:W-:-:S04]  /*1ea0*/  IADD3.X R9, PT, PT, R7, R5, RZ, P2, !PT ;  /* 0x0000000507097210 */ /* 0x000fc800017fe4ff */
[----:B------:R-:W-:Y:S02]  /*1eb0*/  ISETP.GE.AND.EX P1, PT, R9, UR15, PT, P1 ;  /* 0x0000000f09007c0c */ /* 0x000fe4000bf26310 */
[C---:B------:R-:W-:Y:S02]  /*1ec0*/  LOP3.LUT R2, R3.reuse, R9, RZ, 0xfc, !PT ;  /* 0x0000000903027212 */ /* 0x040fe400078efcff */
[----:B------:R-:W-:-:S04]  /*1ed0*/  ISETP.GE.OR.EX P1, PT, R3, UR13, P1, P0 ;  /* 0x0000000d03007c0c */ /* 0x000fc80008f26700 */
[----:B------:R-:W-:-:S13]  /*1ee0*/  ISETP.LT.OR P1, PT, R2, RZ, P1 ;  /* 0x000000ff0200720c */ /* 0x000fda0000f21670 */
[----:B0-----:R-:W0:Y:S01]  /*1ef0*/  @!P1 LDC.64 R10, c[0x0][0x388] ;  /* 0x0000e200ff0a9b82 */ /* 0x001e220000000a00 */
[----:B------:R-:W-:Y:S02]  /*1f00*/  @!P1 IMAD R31, R23, UR12, RZ ;  /* 0x0000000c171f9c24 */ /* 0x000fe4000f8e02ff */
[----:B------:R-:W-:Y:S02]  /*1f10*/  @!P1 IMAD.MOV.U32 R2, RZ, RZ, R24 ;  /* 0x000000ffff029224 */ /* 0x000fe400078e0018 */
[C---:B------:R-:W-:Y:S02]  /*1f20*/  @!P1 IMAD R31, R22.reuse, UR13, R31 ;  /* 0x0000000d161f9c24 */ /* 0x040fe4000f8e021f */
[----:B-1----:R-:W-:-:S04]  /*1f30*/  @!P1 IMAD.WIDE.U32 R20, R22, UR12, R2 ;  /* 0x0000000c16149c25 */ /* 0x002fc8000f8e0002 */
[----:B------:R-:W-:Y:S02]  /*1f40*/  @!P1 IMAD.IADD R31, R21, 0x1, R31 ;  /* 0x00000001151f9824 */ /* 0x000fe400078e021f */
[C---:B------:R-:W-:Y:S02]  /*1f50*/  IMAD R21, R12.reuse, R15, R13 ;  /* 0x0000000f0c157224 */ /* 0x040fe400078e020d */
[----:B------:R-:W-:Y:S02]  /*1f60*/  @!P1 IMAD R31, R31, UR14, RZ ;  /* 0x0000000e1f1f9c24 */ /* 0x000fe4000f8e02ff */
[----:B------:R-:W-:-:S04]  /*1f70*/  IMAD.WIDE.U32 R12, R12, R14, RZ ;  /* 0x0000000e0c0c7225 */ /* 0x000fc800078e00ff */
[----:B------:R-:W-:Y:S01]  /*1f80*/  @!P1 IMAD.WIDE.U32 R14, R20, UR14, R8 ;  /* 0x0000000e140e9c25 */ /* 0x000fe2000f8e0008 */
[----:B------:R-:W-:Y:S02]  /*1f90*/  LEA R16, P2, R12, R17, 0x2 ;  /* 0x000000110c107211 */ /* 0x000fe400078410ff */
[----:B------:R-:W-:Y:S01]  /*1fa0*/  IADD3 R13, PT, PT, R13, R21, RZ ;  /* 0x000000150d0d7210 */ /* 0x000fe20007ffe0ff */
[----:B------:R-:W-:Y:S01]  /*1fb0*/  @!P1 IMAD R31, R20, UR15, R31 ;  /* 0x0000000f141f9c24 */ /* 0x000fe2000f8e021f */
[----:B0-----:R-:W-:Y:S02]  /*1fc0*/  @!P1 LEA R10, P3, R14, R10, 0x2 ;  /* 0x0000000a0e0a9211 */ /* 0x001fe400078610ff */
[----:B------:R-:W-:Y:S01]  /*1fd0*/  LEA.HI.X R17, R12, R18, R13, 0x2, P2 ;  /* 0x000000120c117211 */ /* 0x000fe200010f140d */
[----:B------:R-:W-:Y:S02]  /*1fe0*/  @!P1 IMAD.IADD R0, R31, 0x1, R15 ;  /* 0x000000011f009824 */ /* 0x000fe400078e020f */
[----:B------:R-:W-:-:S03]  /*1ff0*/  IMAD.MOV.U32 R15, RZ, RZ, RZ ;  /* 0x000000ffff0f7224 */ /* 0x000fc600078e00ff */
[----:B------:R-:W-:Y:S01]  /*2000*/  @!P1 LEA.HI.X R11, R14, R11, R0, 0x2, P3 ;  /* 0x0000000b0e0b9211 */ /* 0x000fe200018f1400 */
[----:B--2---:R0:W-:Y:S04]  /*2010*/  STG.E desc[UR16][R16.64], R29 ;  /* 0x0000001d10007986 */ /* 0x0041e8000c101910 */
[----:B------:R1:W2:Y:S01]  /*2020*/  @!P1 LDG.E R15, desc[UR16][R10.64] ;  /* 0x000000100a0f9981 */ /* 0x0002a2000c1e1900 */
[----:B------:R-:W-:-:S04]  /*2030*/  IADD3 R0, P2, PT, R8, R4, RZ ;  /* 0x0000000408007210 */ /* 0x000fc80007f5e0ff */
[----:B------:R-:W-:Y:S02]  /*2040*/  ISETP.GE.U32.AND P1, PT, R0, UR14, PT ;  /* 0x0000000e00007c0c */ /* 0x000fe4000bf26070 */
[----:B------:R-:W-:-:S04]  /*2050*/  IADD3.X R0, PT, PT, R9, R5, RZ, P2, !PT ;  /* 0x0000000509007210 */ /* 0x000fc800017fe4ff */
[----:B------:R-:W-:Y:S02]  /*2060*/  ISETP.GE.AND.EX P1, PT, R0, UR15, PT, P1 ;  /* 0x0000000f00007c0c */ /* 0x000fe4000bf26310 */
[C---:B------:R-:W-:Y:S02]  /*2070*/  LOP3.LUT R0, R3.reuse, R0, RZ, 0xfc, !PT ;  /* 0x0000000003007212 */ /* 0x040fe400078efcff */
[----:B------:R-:W-:-:S04]  /*2080*/  ISETP.GE.OR.EX P1, PT, R3, UR13, P1, P0 ;  /* 0x0000000d03007c0c */ /* 0x000fc80008f26700 */
[----:B------:R-:W-:-:S13]  /*2090*/  ISETP.LT.OR P1, PT, R0, RZ, P1 ;  /* 0x000000ff0000720c */ /* 0x000fda0000f21670 */
[----:B------:R-:W3:Y:S01]  /*20a0*/  @!P1 LDC.64 R8, c[0x0][0x388] ;  /* 0x0000e200ff089b82 */ /* 0x000ee20000000a00 */
[----:B------:R-:W-:Y:S01]  /*20b0*/  @!P1 IMAD R31, R23, UR12, RZ ;  /* 0x0000000c171f9c24 */ /* 0x000fe2000f8e02ff */
[----:B------:R-:W-:Y:S01]  /*20c0*/  @!P1 IADD3 R21, P0, PT, R4, R6, RZ ;  /* 0x0000000604159210 */ /* 0x000fe20007f1e0ff */
[----:B------:R-:W-:Y:S02]  /*20d0*/  @!P1 IMAD.MOV.U32 R2, RZ, RZ, R24 ;  /* 0x000000ffff029224 */ /* 0x000fe400078e0018 */
[C---:B------:R-:W-:Y:S01]  /*20e0*/  @!P1 IMAD R31, R22.reuse, UR13, R31 ;  /* 0x0000000d161f9c24 */ /* 0x040fe2000f8e021f */
[----:B------:R-:W-:Y:S01]  /*20f0*/  @!P1 IADD3 R4, P2, PT, R21, R4, RZ ;  /* 0x0000000415049210 */ /* 0x000fe20007f5e0ff */
[----:B-1----:R-:W-:-:S03]  /*2100*/  @!P1 IMAD.WIDE.U32 R10, R22, UR12, R2 ;  /* 0x0000000c160a9c25 */ /* 0x002fc6000f8e0002 */
[----:B------:R-:W-:Y:S01]  /*2110*/  @!P1 IADD3.X R5, PT, PT, R5, R5, R7, P2, P0 ;  /* 0x0000000505059210 */ /* 0x000fe200017e0407 */
[----:B------:R-:W-:Y:S02]  /*2120*/  @!P1 IMAD.IADD R31, R11, 0x1, R31 ;  /* 0x000000010b1f9824 */ /* 0x000fe400078e021f */
[----:B------:R-:W-:Y:S02]  /*2130*/  IMAD.MOV.U32 R11, RZ, RZ, RZ ;  /* 0x000000ffff0b7224 */ /* 0x000fe400078e00ff */
[----:B------:R-:W-:Y:S02]  /*2140*/  @!P1 IMAD R31, R31, UR14, RZ ;  /* 0x0000000e1f1f9c24 */ /* 0x000fe4000f8e02ff */
[----:B------:R-:W-:Y:S01]  /*2150*/  @!P1 IMAD.WIDE.U32 R6, R10, UR14, R4 ;  /* 0x0000000e0a069c25 */ /* 0x000fe2000f8e0004 */
[----:B------:R-:W-:-:S03]  /*2160*/  LEA R4, P0, R12, R16, 0x2 ;  /* 0x000000100c047211 */ /* 0x000fc600078010ff */
[----:B------:R-:W-:Y:S01]  /*2170*/  @!P1 IMAD R31, R10, UR15, R31 ;  /* 0x0000000f0a1f9c24 */ /* 0x000fe2000f8e021f */
[----:B------:R-:W-:Y:S02]  /*2180*/  LEA.HI.X R5, R12, R17, R13, 0x2, P0 ;  /* 0x000000110c057211 */ /* 0x000fe400000f140d */
[----:B---3--:R-:W-:Y:S02]  /*2190*/  @!P1 LEA R8, P2, R6, R8, 0x2 ;  /* 0x0000000806089211 */ /* 0x008fe400078410ff */
[----:B------:R-:W-:-:S04]  /*21a0*/  @!P1 IADD3 R0, PT, PT, R31, R7, RZ ;  /* 0x000000071f009210 */ /* 0x000fc80007ffe0ff */
[----:B------:R-:W-:Y:S01]  /*21b0*/  @!P1 LEA.HI.X R9, R6, R9, R0, 0x2, P2 ;  /* 0x0000000906099211 */ /* 0x000fe200010f1400 */
[----:B--2---:R2:W-:Y:S04]  /*21c0*/  STG.E desc[UR16][R4.64], R15 ;  /* 0x0000000f04007986 */ /* 0x0045e8000c101910 */
[----:B------:R-:W3:Y:S01]  /*21d0*/  @!P1 LDG.E R11, desc[UR16][R8.64] ;  /* 0x00000010080b9981 */ /* 0x000ee2000c1e1900 */
[C---:B0-----:R-:W-:Y:S01]  /*21e0*/  IMAD.SHL.U32 R17, R12.reuse, 0x4, RZ ;  /* 0x000000040c117824 */ /* 0x041fe200078e00ff */
[----:B------:R-:W-:Y:S02]  /*21f0*/  SHF.L.U64.HI R13, R12, 0x2, R13 ;  /* 0x000000020c0d7819 */ /* 0x000fe4000001020d */
[----:B------:R-:W-:Y:S02]  /*2200*/  IADD3 R27, P1, PT, R27, 0x4, RZ ;  /* 0x000000041b1b7810 */ /* 0x000fe40007f3e0ff */
[----:B------:R-:W-:-:S03]  /*2210*/  IADD3 R6, P0, PT, R17, R4, RZ ;  /* 0x0000000411067210 */ /* 0x000fc60007f1e0ff */
[----:B------:R-:W-:Y:S01]  /*2220*/  IMAD.X R19, RZ, RZ, R19, P1 ;  /* 0x000000ffff137224 */ /* 0x000fe200008e0613 */
[----:B------:R-:W-:Y:S02]  /*2230*/  IADD3.X R7, PT, PT, R13, R5, RZ, P0, !PT ;  /* 0x000000050d077210 */ /* 0x000fe400007fe4ff */
[----:B------:R-:W-:-:S05]  /*2240*/  IADD3 R17, P0, PT, R6, R17, RZ ;  /* 0x0000001106117210 */ /* 0x000fca0007f1e0ff */
[----:B------:R-:W-:Y:S01]  /*2250*/  IMAD.X R18, R7, 0x1, R13, P0 ;  /* 0x0000000107127824 */ /* 0x000fe200000e060d */
[----:B---3--:R2:W-:Y:S07]  /*2260*/  STG.E desc[UR16][R6.64], R11 ;  /* 0x0000000b06007986 */ /* 0x0085ee000c101910 */
.L_x_9:
[----:B------:R-:W-:Y:S05]  /*2270*/  BRA.U !UP1, `(.L_x_8) ;  /* 0x0000000509f07547 */ /* 0x000fea000b800000 */
[----:B------:R-:W-:Y:S02]  /*2280*/  UISETP.NE.U32.AND UP1, UPT, UR8, 0x1, UPT ;  /* 0x000000010800788c */ /* 0x000fe4000bf25070 */
[----:B------:R-:W-:Y:S02]  /*2290*/  ULOP3.LUT UR6, UR7, 0x1, URZ, 0xc0, !UPT ;  /* 0x0000000107067892 */ /* 0x000fe4000f8ec0ff */
[----:B------:R-:W-:Y:S02]  /*22a0*/  UISETP.NE.AND.EX UP1, UPT, URZ, URZ, UPT, UP1 ;  /* 0x000000ffff00728c */ /* 0x000fe4000bf25310 */
[----:B------:R-:W-:-:S04]  /*22b0*/  UISETP.NE.U32.AND UP0, UPT, UR6, 0x1, UPT ;  /* 0x000000010600788c */ /* 0x000fc8000bf05070 */
[----:B------:R-:W-:-:S03]  /*22c0*/  UISETP.NE.U32.AND.EX UP0, UPT, URZ, URZ, UPT, UP0 ;  /* 0x000000ffff00728c */ /* 0x000fc6000bf05100 */
[----:B------:R-:W-:Y:S08]  /*22d0*/  BRA.U !UP1, `(.L_x_10) ;  /* 0x0000000509087547 */ /* 0x000ff0000b800000 */
[----:B------:R-:W0:Y:S01]  /*22e0*/  LDCU.64 UR6, c[0x0][0x3d8] ;  /* 0x00007b00ff0677ac */ /* 0x000e220008000a00 */
[----:B--2---:R-:W-:Y:S01]  /*22f0*/  MOV R4, R50 ;  /* 0x0000003200047202 */ /* 0x004fe20000000f00 */
[----:B------:R-:W-:Y:S01]  /*2300*/  IMAD.MOV.U32 R5, RZ, RZ, R51 ;  /* 0x000000ffff057224 */ /* 0x000fe200078e0033 */
[----:B------:R-:W2:Y:S01]  /*2310*/  LDCU.128 UR8, c[0x0][0x390] ;  /* 0x00007200ff0877ac */ /* 0x000ea20008000c00 */
[----:B0-----:R-:W-:Y:S02]  /*2320*/  IMAD R0, R19, UR6, RZ ;  /* 0x0000000613007c24 */ /* 0x001fe4000f8e02ff */
[----:B------:R-:W-:Y:S01]  /*2330*/  IMAD.WIDE.U32 R4, R27, UR6, R4 ;  /* 0x000000061b047c25 */ /* 0x000fe2000f8e0004 */
[----:B--2---:R-:W-:-:S03]  /*2340*/  ISETP.GE.U32.AND P0, PT, R24, UR8, PT ;  /* 0x0000000818007c0c */ /* 0x004fc6000bf06070 */
[----:B------:R-:W-:Y:S01]  /*2350*/  IMAD R7, R27, UR7, R0 ;  /* 0x000000071b077c24 */ /* 0x000fe2000f8e0200 */
[----:B------:R-:W-:-:S03]  /*2360*/  ISETP.GE.U32.AND P1, PT, R4, UR10, PT ;  /* 0x0000000a04007c0c */ /* 0x000fc6000bf26070 */
[----:B------:R-:W-:-:S05]  /*2370*/  IMAD.IADD R5, R5, 0x1, R7 ;  /* 0x0000000105057824 */ /* 0x000fca00078e0207 */
[----:B------:R-:W-:Y:S02]  /*2380*/  ISETP.GE.AND.EX P1, PT, R5, UR11, PT, P1 ;  /* 0x0000000b05007c0c */ /* 0x000fe4000bf26310 */
[C---:B------:R-:W-:Y:S02]  /*2390*/  LOP3.LUT R0, R3.reuse, R5, RZ, 0xfc, !PT ;  /* 0x0000000503007212 */ /* 0x040fe400078efcff */
[----:B------:R-:W-:-:S04]  /*23a0*/  ISETP.GE.OR.EX P1, PT, R3, UR9, P1, P0 ;  /* 0x0000000903007c0c */ /* 0x000fc80008f26700 */
[----:B------:R-:W-:Y:S01]  /*23b0*/  ISETP.LT.OR P1, PT, R0, RZ, P1 ;  /* 0x000000ff0000720c */ /* 0x000fe20000f21670 */
[----:B------:R-:W-:-:S12]  /*23c0*/  HFMA2 R0, -RZ, RZ, 0, 0 ;  /* 0x00000000ff007431 */ /* 0x000fd800000001ff */
[----:B------:R-:W0:Y:S01]  /*23d0*/  @!P1 LDC.64 R6, c[0x0][0x388] ;  /* 0x0000e200ff069b82 */ /* 0x000e220000000a00 */
[----:B------:R-:W-:Y:S01]  /*23e0*/  @!P1 MOV R2, R24 ;  /* 0x0000001800029202 */ /* 0x000fe20000000f00 */
[----:B-1----:R-:W-:-:S04]  /*23f0*/  @!P1 IMAD R11, R23, UR8, RZ ;  /* 0x00000008170b9c24 */ /* 0x002fc8000f8e02ff */
[----:B------:R-:W-:-:S04]  /*2400*/  @!P1 IMAD.WIDE.U32 R8, R22, UR8, R2 ;  /* 0x0000000816089c25 */ /* 0x000fc8000f8e0002 */
[----:B------:R-:W-:-:S04]  /*2410*/  @!P1 IMAD R11, R22, UR9, R11 ;  /* 0x00000009160b9c24 */ /* 0x000fc8000f8e020b */
[----:B------:R-:W-:-:S04]  /*2420*/  @!P1 IMAD.IADD R11, R9, 0x1, R11 ;  /* 0x00000001090b9824 */ /* 0x000fc800078e020b */
[----:B------:R-:W-:Y:S02]  /*2430*/  @!P1 IMAD R9, R11, UR10, RZ ;  /* 0x0000000a0b099c24 */ /* 0x000fe4000f8e02ff */
[----:B------:R-:W-:-:S04]  /*2440*/  @!P1 IMAD.WIDE.U32 R10, R8, UR10, R4 ;  /* 0x0000000a080a9c25 */ /* 0x000fc8000f8e0004 */
[----:B------:R-:W-:Y:S01]  /*2450*/  @!P1 IMAD R9, R8, UR11, R9 ;  /* 0x0000000b08099c24 */ /* 0x000fe2000f8e0209 */
[----:B0-----:R-:W-:-:S03]  /*2460*/  @!P1 LEA R8, P2, R10, R6, 0x2 ;  /* 0x000000060a089211 */ /* 0x001fc600078410ff */
[----:B------:R-:W-:-:S05]  /*2470*/  @!P1 IMAD.IADD R9, R9, 0x1, R11 ;  /* 0x0000000109099824 */ /* 0x000fca00078e020b */
[----:B------:R-:W-:-:S05]  /*2480*/  @!P1 LEA.HI.X R9, R10, R7, R9, 0x2, P2 ;  /* 0x000000070a099211 */ /* 0x000fca00010f1409 */
[----:B------:R0:W2:Y:S01]  /*2490*/  @!P1 LDG.E R0, desc[UR16][R8.64] ;  /* 0x0000001008009981 */ /* 0x0000a2000c1e1900 */
[----:B------:R-:W-:-:S04]  /*24a0*/  IADD3 R6, P2, PT, R4, UR6, RZ ;  /* 0x0000000604067c10 */ /* 0x000fc8000ff5e0ff */
[----:B------:R-:W-:Y:S02]  /*24b0*/  ISETP.GE.U32.AND P1, PT, R6, UR10, PT ;  /* 0x0000000a06007c0c */ /* 0x000fe4000bf26070 */
[----:B------:R-:W-:-:S04]  /*24c0*/  IADD3.X R7, PT, PT, R5, UR7, RZ, P2, !PT ;  /* 0x0000000705077c10 */ /* 0x000fc800097fe4ff */
[----:B------:R-:W-:Y:S02]  /*24d0*/  ISETP.GE.AND.EX P1, PT, R7, UR11, PT, P1 ;  /* 0x0000000b07007c0c */ /* 0x000fe4000bf26310 */
[C---:B------:R-:W-:Y:S02]  /*24e0*/  LOP3.LUT R2, R3.reuse, R7, RZ, 0xfc, !PT ;  /* 0x0000000703027212 */ /* 0x040fe400078efcff */
[----:B------:R-:W-:-:S04]  /*24f0*/  ISETP.GE.OR.EX P1, PT, R3, UR9, P1, P0 ;  /* 0x0000000903007c0c */ /* 0x000fc80008f26700 */
[----:B------:R-:W-:-:S13]  /*2500*/  ISETP.LT.OR P1, PT, R2, RZ, P1 ;  /* 0x000000ff0200720c */ /* 0x000fda0000f21670 */
[----:B------:R-:W1:Y:S01]  /*2510*/  @!P1 LDC.64 R4, c[0x0][0x388] ;  /* 0x0000e200ff049b82 */ /* 0x000e620000000a00 */
[----:B------:R-:W-:Y:S02]  /*2520*/  @!P1 IMAD R11, R23, UR8, RZ ;  /* 0x00000008170b9c24 */ /* 0x000fe4000f8e02ff */
[----:B------:R-:W-:Y:S02]  /*2530*/  @!P1 IMAD.MOV.U32 R2, RZ, RZ, R24 ;  /* 0x000000ffff029224 */ /* 0x000fe400078e0018 */
[C---:B------:R-:W-:Y:S02]  /*2540*/  @!P1 IMAD R11, R22.reuse, UR9, R11 ;  /* 0x00000009160b9c24 */ /* 0x040fe4000f8e020b */
[----:B0-----:R-:W-:-:S04]  /*2550*/  @!P1 IMAD.WIDE.U32 R8, R22, UR8, R2 ;  /* 0x0000000816089c25 */ /* 0x001fc8000f8e0002 */
[----:B------:R-:W-:Y:S01]  /*2560*/  @!P1 IMAD.IADD R11, R9, 0x1, R11 ;  /* 0x00000001090b9824 */ /* 0x000fe200078e020b */
[----:B------:R-:W-:Y:S01]  /*2570*/  MOV R9, R18 ;  /* 0x0000001200097202 */ /* 0x000fe20000000f00 */
[----:B------:R-:W-:-:S04]  /*2580*/  @!P1 IMAD.WIDE.U32 R6, R8, UR10, R6 ;  /* 0x0000000a08069c25 */ /* 0x000fc8000f8e0006 */
[----:B------:R-:W-:-:S04]  /*2590*/  @!P1 IMAD R11, R11, UR10, RZ ;  /* 0x0000000a0b0b9c24 */ /* 0x000fc8000f8e02ff */
[----:B------:R-:W-:Y:S01]  /*25a0*/  @!P1 IMAD R11, R8, UR11, R11 ;  /* 0x0000000b080b9c24 */ /* 0x000fe2000f8e020b */
[----:B------:R-:W0:Y:S01]  /*25b0*/  LDCU.128 UR8, c[0x0][0x3e0] ;  /* 0x00007c00ff0877ac */ /* 0x000e220008000c00 */
[----:B------:R-:W-:Y:S01]  /*25c0*/  IMAD.MOV.U32 R8, RZ, RZ, R17 ;  /* 0x000000ffff087224 */ /* 0x000fe200078e0011 */
[----:B-1----:R-:W-:Y:S02]  /*25d0*/  @!P1 LEA R4, P0, R6, R4, 0x2 ;  /* 0x0000000406049211 */ /* 0x002fe400078010ff */
[----:B------:R-:W-:Y:S01]  /*25e0*/  @!P1 IADD3 R2, PT, PT, R11, R7, RZ ;  /* 0x000000070b029210 */ /* 0x000fe20007ffe0ff */
[----:B------:R-:W-:-:S03]  /*25f0*/  IMAD.MOV.U32 R11, RZ, RZ, RZ ;  /* 0x000000ffff0b7224 */ /* 0x000fc600078e00ff */
[----:B------:R-:W-:Y:S01]  /*2600*/  @!P1 LEA.HI.X R5, R6, R5, R2, 0x2, P0 ;  /* 0x0000000506059211 */ /* 0x000fe200000f1402 */
[----:B--2---:R3:W-:Y:S04]  /*2610*/  STG.E desc[UR16][R8.64], R0 ;  /* 0x0000000008007986 */ /* 0x0047e8000c101910 */
[----:B------:R-:W2:Y:S01]  /*2620*/  @!P1 LDG.E R11, desc[UR16][R4.64] ;  /* 0x00000010040b9981 */ /* 0x000ea2000c1e1900 */
[----:B0-----:R-:W-:Y:S01]  /*2630*/  UIMAD UR11, UR11, UR8, URZ ;  /* 0x000000080b0b72a4 */ /* 0x001fe2000f8e02ff */
[----:B------:R-:W-:Y:S01]  /*2640*/  IADD3 R27, P1, PT, R27, 0x2, RZ ;  /* 0x000000021b1b7810 */ /* 0x000fe20007f3e0ff */
[----:B------:R-:W-:Y:S02]  /*2650*/  UIMAD.WIDE.U32 UR6, UR10, UR8, URZ ;  /* 0x000000080a0672a5 */ /* 0x000fe4000f8e00ff */
[----:B------:R-:W-:-:S02]  /*2660*/  UIMAD UR9, UR10, UR9, UR11 ;  /* 0x000000090a0972a4 */ /* 0x000fc4000f8e020b */
[----:B------:R-:W-:Y:S01]  /*2670*/  USHF.L.U32 UR8, UR6, 0x2, URZ ;  /* 0x0000000206087899 */ /* 0x000fe200080006ff */
[----:B------:R-:W-:Y:S01]  /*2680*/  IMAD.X R19, RZ, RZ, R19, P1 ;  /* 0x000000ffff137224 */ /* 0x000fe200008e0613 */
[----:B------:R-:W-:-:S04]  /*2690*/  UIADD3 UR9, UPT, UPT, UR7, UR9, URZ ;  /* 0x0000000907097290 */ /* 0x000fc8000fffe0ff */
[----:B------:R-:W-:Y:S01]  /*26a0*/  USHF.L.U64.HI UR9, UR6, 0x2, UR9 ;  /* 0x0000000206097899 */ /* 0x000fe20008010209 */
[----:B------:R-:W-:-:S05]  /*26b0*/  IADD3 R6, P0, PT, R17, UR8, RZ ;  /* 0x0000000811067c10 */ /* 0x000fca000ff1e0ff */
[----:B------:R-:W-:Y:S02]  /*26c0*/  IADD3.X R7, PT, PT, R18, UR9, RZ, P0, !PT ;  /* 0x0000000912077c10 */ /* 0x000fe400087fe4ff */
[----:B------:R-:W-:-:S04]  /*26d0*/  IADD3 R17, P0, PT, R6, UR8, RZ ;  /* 0x0000000806117c10 */ /* 0x000fc8000ff1e0ff */
[----:B------:R-:W-:Y:S01]  /*26e0*/  IADD3.X R18, PT, PT, R7, UR9, RZ, P0, !PT ;  /* 0x0000000907127c10 */ /* 0x000fe200087fe4ff */
[----:B--2---:R3:W-:Y:S08]  /*26f0*/  STG.E desc[UR16][R6.64], R11 ;  /* 0x0000000b06007986 */ /* 0x0047f0000c101910 */
.L_x_10:
[----:B------:R-:W-:Y:S05]  /*2700*/  BRA.U UP0, `(.L_x_8) ;  /* 0x0000000100cc7547 */ /* 0x000fea000b800000 */
[----:B------:R-:W0:Y:S01]  /*2710*/  LDCU.64 UR6, c[0x0][0x3d8] ;  /* 0x00007b00ff0677ac */ /* 0x000e220008000a00 */
[----:B--2---:R-:W2:Y:S01]  /*2720*/  LDC.64 R4, c[0x0][0x398] ;  /* 0x0000e600ff047b82 */ /* 0x004ea20000000a00 */
[----:B-1----:R-:W-:Y:S01]  /*2730*/  MOV R13, R51 ;  /* 0x00000033000d7202 */ /* 0x002fe20000000f00 */
[----:B------:R-:W-:Y:S01]  /*2740*/  IMAD.MOV.U32 R12, RZ, RZ, R50 ;  /* 0x000000ffff0c7224 */ /* 0x000fe200078e0032 */
[----:B------:R-:W-:Y:S01]  /*2750*/  BSSY.RECONVERGENT B0, `(.L_x_11) ;  /* 0x0000025000007945 */ /* 0x000fe20003800200 */
[----:B------:R-:W-:-:S04]  /*2760*/  IMAD.MOV.U32 R15, RZ, RZ, RZ ;  /* 0x000000ffff0f7224 */ /* 0x000fc800078e00ff */
[----:B---3--:R-:W1:Y:S08]  /*2770*/  LDC.64 R10, c[0x0][0x390] ;  /* 0x0000e400ff0a7b82 */ /* 0x008e700000000a00 */
[----:B------:R-:W3:Y:S01]  /*2780*/  LDC.64 R6, c[0x0][0x3e0] ;  /* 0x0000f800ff067b82 */ /* 0x000ee20000000a00 */
[----:B0-----:R-:W-:Y:S02]  /*2790*/  IMAD R0, R19, UR6, RZ ;  /* 0x0000000613007c24 */ /* 0x001fe4000f8e02ff */
[----:B------:R-:W-:-:S04]  /*27a0*/  IMAD.WIDE.U32 R12, R27, UR6, R12 ;  /* 0x000000061b0c7c25 */ /* 0x000fc8000f8e000c */
[----:B------:R-:W-:Y:S01]  /*27b0*/  IMAD R27, R27, UR7, R0 ;  /* 0x000000071b1b7c24 */ /* 0x000fe2000f8e0200 */
[----:B--2---:R-:W-:Y:S01]  /*27c0*/  ISETP.GE.U32.AND P0, PT, R12, R4, PT ;  /* 0x000000040c00720c */ /* 0x004fe20003f06070 */
[----:B------:R-:W0:Y:S02]  /*27d0*/  LDC.64 R8, c[0x0][0x3e8] ;  /* 0x0000fa00ff087b82 */ /* 0x000e240000000a00 */
[----:B------:R-:W-:Y:S01]  /*27e0*/  IMAD.IADD R14, R13, 0x1, R27 ;  /* 0x000000010d0e7824 */ /* 0x000fe200078e021b */
[----:B-1----:R-:W-:-:S04]  /*27f0*/  ISETP.GE.U32.AND P1, PT, R24, R10, PT ;  /* 0x0000000a1800720c */ /* 0x002fc80003f26070 */
[----:B------:R-:W-:-:S04]  /*2800*/  ISETP.GE.AND.EX P0, PT, R14, R5, PT, P0 ;  /* 0x000000050e00720c */ /* 0x000fc80003f06300 */
[C---:B------:R-:W-:Y:S02]  /*2810*/  ISETP.GE.OR.EX P0, PT, R3.reuse, R11, P0, P1 ;  /* 0x0000000b0300720c */ /* 0x040fe40000706710 */
[----:B------:R-:W-:-:S04]  /*2820*/  LOP3.LUT R3, R3, R14, RZ, 0xfc, !PT ;  /* 0x0000000e03037212 */ /* 0x000fc800078efcff */
[----:B------:R-:W-:-:S13]  /*2830*/  ISETP.LT.OR P0, PT, R3, RZ, P0 ;  /* 0x000000ff0300720c */ /* 0x000fda0000701670 */
[----:B---3--:R-:W-:Y:S05]  /*2840*/  @P0 BRA `(.L_x_12) ;  /* 0x0000000000540947 */ /* 0x008fea0003800000 */
[----:B------:R-:W1:Y:S01]  /*2850*/  LDCU.64 UR6, c[0x0][0x3d0] ;  /* 0x00007a00ff0677ac */ /* 0x000e620008000a00 */
[----:B------:R-:W-:Y:S01]  /*2860*/  MOV R2, R54 ;  /* 0x0000003600027202 */ /* 0x000fe20000000f00 */
[----:B------:R-:W-:Y:S02]  /*2870*/  IMAD.MOV.U32 R3, RZ, RZ, R56 ;  /* 0x000000ffff037224 */ /* 0x000fe400078e0038 */
[----:B------:R-:W-:Y:S02]  /*2880*/  IMAD R0, R23, R10, RZ ;  /* 0x0000000a17007224 */ /* 0x000fe400078e02ff */
[----:B-1----:R-:W-:Y:S02]  /*2890*/  IMAD R13, R53, UR6, RZ ;  /* 0x00000006350d7c24 */ /* 0x002fe4000f8e02ff */
[----:B------:R-:W-:-:S04]  /*28a0*/  IMAD.WIDE.U32 R2, R52, UR6, R2 ;  /* 0x0000000634027c25 */ /* 0x000fc8000f8e0002 */
[----:B------:R-:W-:Y:S01]  /*28b0*/  IMAD R13, R52, UR7, R13 ;  /* 0x00000007340d7c24 */ /* 0x000fe2000f8e020d */
[----:B------:R-:W1:Y:S03]  /*28c0*/  LDCU.64 UR6, c[0x0][0x388] ;  /* 0x00007100ff0677ac */ /* 0x000e660008000a00 */
[----:B------:R-:W-:Y:S02]  /*28d0*/  IMAD.IADD R3, R13, 0x1, R3 ;  /* 0x000000010d037824 */ /* 0x000fe400078e0203 */
[C---:B------:R-:W-:Y:S02]  /*28e0*/  IMAD R13, R22.reuse, R11, R0 ;  /* 0x0000000b160d7224 */ /* 0x040fe400078e0200 */
[----:B------:R-:W-:-:S04]  /*28f0*/  IMAD.WIDE.U32 R10, R22, R10, R2 ;  /* 0x0000000a160a7225 */ /* 0x000fc800078e0002 */
[----:B------:R-:W-:Y:S01]  /*2900*/  IMAD.MOV.U32 R2, RZ, RZ, R12 ;  /* 0x000000ffff027224 */ /* 0x000fe200078e000c */
[----:B------:R-:W-:-:S05]  /*2910*/  IADD3 R3, PT, PT, R13, R11, RZ ;  /* 0x0000000b0d037210 */ /* 0x000fca0007ffe0ff */
[-C--:B------:R-:W-:Y:S02]  /*2920*/  IMAD R0, R3, R4.reuse, RZ ;  /* 0x0000000403007224 */ /* 0x080fe400078e02ff */
[----:B------:R-:W-:Y:S02]  /*2930*/  IMAD.MOV.U32 R3, RZ, RZ, R14 ;  /* 0x000000ffff037224 */ /* 0x000fe400078e000e */
[C---:B------:R-:W-:Y:S02]  /*2940*/  IMAD R5, R10.reuse, R5, R0 ;  /* 0x000000050a057224 */ /* 0x040fe400078e0200 */
[----:B------:R-:W-:-:S03]  /*2950*/  IMAD.WIDE.U32 R2, R10, R4, R2 ;  /* 0x000000040a027225 */ /* 0x000fc600078e0002 */
[----:B-1----:R-:W-:Y:S02]  /*2960*/  LEA R4, P0, R2, UR6, 0x2 ;  /* 0x0000000602047c11 */ /* 0x002fe4000f8010ff */
[----:B------:R-:W-:-:S04]  /*2970*/  IADD3 R3, PT, PT, R3, R5, RZ ;  /* 0x0000000503037210 */ /* 0x000fc80007ffe0ff */
[----:B------:R-:W-:-:S05]  /*2980*/  LEA.HI.X R5, R2, UR7, R3, 0x2, P0 ;  /* 0x0000000702057c11 */ /* 0x000fca00080f1403 */
[----:B------:R1:W5:Y:S02]  /*2990*/  LDG.E R15, desc[UR16][R4.64] ;  /* 0x00000010040f7981 */ /* 0x000364000c1e1900 */
.L_x_12:
[----:B------:R-:W-:Y:S05]  /*29a0*/  BSYNC.RECONVERGENT B0 ;  /* 0x0000000000007941 */ /* 0x000fea0003800200 */
.L_x_11:
[----:B------:R-:W-:Y:S02]  /*29b0*/  IMAD.MOV.U32 R2, RZ, RZ, R17 ;  /* 0x000000ffff027224 */ /* 0x000fe400078e0011 */
[----:B------:R-:W-:Y:S02]  /*29c0*/  IMAD.MOV.U32 R3, RZ, RZ, R18 ;  /* 0x000000ffff037224 */ /* 0x000fe400078e0012 */
[-C--:B0-----:R-:W-:Y:S02]  /*29d0*/  IMAD R9, R9, R6.reuse, RZ ;  /* 0x0000000609097224 */ /* 0x081fe400078e02ff */
[C---:B-1----:R-:W-:Y:S01]  /*29e0*/  IMAD.WIDE.U32 R4, R8.reuse, R6, RZ ;  /* 0x0000000608047225 */ /* 0x042fe200078e00ff */
[----:B-----5:R0:W-:Y:S03]  /*29f0*/  STG.E desc[UR16][R2.64], R15 ;  /* 0x0000000f02007986 */ /* 0x0201e6000c101910 */
[----:B------:R-:W-:Y:S01]  /*2a00*/  IMAD R7, R8, R7, R9 ;  /* 0x0000000708077224 */ /* 0x000fe200078e0209 */
[----:B------:R-:W-:-:S04]  /*2a10*/  LEA R17, P0, R4, R17, 0x2 ;  /* 0x0000001104117211 */ /* 0x000fc800078010ff */
[----:B------:R-:W-:-:S04]  /*2a20*/  IADD3 R7, PT, PT, R5, R7, RZ ;  /* 0x0000000705077210 */ /* 0x000fc80007ffe0ff */
[----:B0-----:R-:W-:-:S07]  /*2a30*/  LEA.HI.X R18, R4, R18, R7, 0x2, P0 ;  /* 0x0000001204127211 */ /* 0x001fce00000f1407 */
.L_x_8:
[----:B------:R-:W0:Y:S01]  /*2a40*/  LDCU.64 UR6, c[0x0][0x3a0] ;  /* 0x00007400ff0677ac */ /* 0x000e220008000a00 */
[----:B------:R-:W-:-:S05]  /*2a50*/  IADD3 R52, P0, PT, R52, 0x1, RZ ;  /* 0x0000000134347810 */ /* 0x000fca0007f1e0ff */
[----:B------:R-:W-:Y:S01]  /*2a60*/  IMAD.X R53, RZ, RZ, R53, P0 ;  /* 0x000000ffff357224 */ /* 0x000fe200000e0635 */
[----:B0-----:R-:W-:-:S04]  /*2a70*/  ISETP.NE.U32.AND P0, PT, R52, UR6, PT ;  /* 0x0000000634007c0c */ /* 0x001fc8000bf05070 */
[----:B------:R-:W-:-:S13]  /*2a80*/  ISETP.NE.AND.EX P0, PT, R53, UR7, PT, P0 ;  /* 0x0000000735007c0c */ /* 0x000fda000bf05300 */
[----:B------:R-:W-:Y:S05]  /*2a90*/  @P0 BRA `(.L_x_13) ;  /* 0xffffffe000780947 */ /* 0x000fea000383ffff */
[----:B------:R-:W4:Y:S01]  /*2aa0*/  LDL.LU R2, [R1+0x2c] ;  /* 0x00002c0001027983 */ /* 0x000f220000300800 */
[----:B------:R-:W4:Y:S01]  /*2ab0*/  LDCU UR6, c[0x0][0x360] ;  /* 0x00006c00ff0677ac */ /* 0x000f220008000800 */
[----:B---3--:R-:W4:Y:S01]  /*2ac0*/  LDC R0, c[0x0][0x370] ;  /* 0x0000dc00ff007b82 */ /* 0x008f220000000800 */
[----:B------:R-:W0:Y:S01]  /*2ad0*/  LDCU.64 UR8, c[0x0][0x380] ;  /* 0x00007000ff0877ac */ /* 0x000e220008000a00 */
[----:B----4-:R-:W-:-:S05]  /*2ae0*/  IMAD R0, R0, UR6, R2 ;  /* 0x0000000600007c24 */ /* 0x010fca000f8e0202 */
[----:B------:R3:W-:Y:S01]  /*2af0*/  STL [R1+0x2c], R0 ;  /* 0x00002c0001007387 */ /* 0x0007e20000100800 */
[----:B0-----:R-:W-:Y:S02]  /*2b00*/  ISETP.GE.U32.AND P0, PT, R0, UR8, PT ;  /* 0x0000000800007c0c */ /* 0x001fe4000bf06070 */
[----:B------:R-:W-:-:S04]  /*2b10*/  SHF.R.S32.HI R3, RZ, 0x1f, R0 ;  /* 0x0000001fff037819 */ /* 0x000fc80000011400 */
[----:B------:R-:W-:-:S13]  /*2b20*/  ISETP.GE.AND.EX P0, PT, R3, UR9, PT, P0 ;  /* 0x0000000903007c0c */ /* 0x000fda000bf06300 */
[----:B---3--:R-:W-:Y:S05]  /*2b30*/  @!P0 BRA `(.L_x_14) ;  /* 0xffffffd400948947 */ /* 0x008fea000383ffff */
[----:B------:R-:W-:Y:S05]  /*2b40*/  EXIT ;  /* 0x000000000000794d */ /* 0x000fea0003800000 */
        .weak           $__internal_0_$__cuda_sm20_div_s64
        .type           $__internal_0_$__cuda_sm20_div_s64,@function
        .size           $__internal_0_$__cuda_sm20_div_s64,(.L_x_41 - $__internal_0_$__cuda_sm20_div_s64)
$__internal_0_$__cuda_sm20_div_s64:
[-C--:B------:R-:W-:Y:S02]  /*2b50*/  IADD3 R6, P1, PT, RZ, -R9.reuse, RZ ;  /* 0x80000009ff067210 */ /* 0x080fe40007f3e0ff */
[----:B------:R-:W-:Y:S02]  /*2b60*/  ISETP.GE.AND P0, PT, R8, RZ, PT ;  /* 0x000000ff0800720c */ /* 0x000fe40003f06270 */
[----:B------:R-:W-:Y:S01]  /*2b70*/  ISETP.GE.AND P3, PT, R11, RZ, PT ;  /* 0x000000ff0b00720c */ /* 0x000fe20003f66270 */
[----:B------:R-:W-:Y:S01]  /*2b80*/  IMAD.X R7, RZ, RZ, ~R8, P1 ;  /* 0x000000ffff077224 */ /* 0x000fe200008e0e08 */
[----:B------:R-:W-:-:S04]  /*2b90*/  SEL R6, R6, R9, !P0 ;  /* 0x0000000906067207 */ /* 0x000fc80004000000 */
[----:B------:R-:W-:-:S04]  /*2ba0*/  SEL R7, R7, R8, !P0 ;  /* 0x0000000807077207 */ /* 0x000fc80004000000 */
[----:B------:R-:W0:Y:S08]  /*2bb0*/  I2F.U64.RP R10, R6 ;  /* 0x00000006000a7312 */ /* 0x000e300000309000 */
[----:B0-----:R-:W0:Y:S02]  /*2bc0*/  MUFU.RCP R10, R10 ;  /* 0x0000000a000a7308 */ /* 0x001e240000001000 */
[----:B0-----:R-:W-:-:S06]  /*2bd0*/  IADD3 R12, PT, PT, R10, 0x1ffffffe, RZ ;  /* 0x1ffffffe0a0c7810 */ /* 0x001fcc0007ffe0ff */
[----:B------:R-:W0:Y:S02]  /*2be0*/  F2I.U64.TRUNC R12, R12 ;  /* 0x0000000c000c7311 */ /* 0x000e24000020d800 */
[----:B0-----:R-:W-:-:S04]  /*2bf0*/  IMAD.WIDE.U32 R14, R12, R6, RZ ;  /* 0x000000060c0e7225 */ /* 0x001fc800078e00ff */
[----:B------:R-:W-:Y:S01]  /*2c00*/  IMAD R15, R12, R7, R15 ;  /* 0x000000070c0f7224 */ /* 0x000fe200078e020f */
[----:B------:R-:W-:-:S03]  /*2c10*/  IADD3 R17, P0, PT, RZ, -R14, RZ ;  /* 0x8000000eff117210 */ /* 0x000fc60007f1e0ff */
[----:B------:R-:W-:Y:S02]  /*2c20*/  IMAD R15, R13, R6, R15 ;  /* 0x000000060d0f7224 */ /* 0x000fe400078e020f */
[----:B------:R-:W-:-:S04]  /*2c30*/  IMAD.HI.U32 R14, R12, R17, RZ ;  /* 0x000000110c0e7227 */ /* 0x000fc800078e00ff */
[----:B------:R-:W-:Y:S02]  /*2c40*/  IMAD.X R19, RZ, RZ, ~R15, P0 ;  /* 0x000000ffff137224 */ /* 0x000fe400000e0e0f */
[----:B------:R-:W-:Y:S02]  /*2c50*/  IMAD.MOV.U32 R15, RZ, RZ, R12 ;  /* 0x000000ffff0f7224 */ /* 0x000fe400078e000c */
[-C--:B------:R-:W-:Y:S02]  /*2c60*/  IMAD R21, R13, R19.reuse, RZ ;  /* 0x000000130d157224 */ /* 0x080fe400078e02ff */
[----:B------:R-:W-:-:S04]  /*2c70*/  IMAD.WIDE.U32 R14, P0, R12, R19, R14 ;  /* 0x000000130c0e7225 */ /* 0x000fc8000780000e */
[----:B------:R-:W-:-:S04]  /*2c80*/  IMAD.HI.U32 R19, R13, R19, RZ ;  /* 0x000000130d137227 */ /* 0x000fc800078e00ff */
[----:B------:R-:W-:Y:S01]  /*2c90*/  IMAD.HI.U32 R14, P1, R13, R17, R14 ;  /* 0x000000110d0e7227 */ /* 0x000fe2000782000e */
[----:B------:R-:W-:-:S04]  /*2ca0*/  IADD3.X R10, PT, PT, R19, R13, RZ, P0, !PT ;  /* 0x0000000d130a7210 */ /* 0x000fc800007fe4ff */
[----:B------:R-:W-:Y:S02]  /*2cb0*/  IADD3 R15, P2, PT, R21, R14, RZ ;  /* 0x0000000e150f7210 */ /* 0x000fe40007f5e0ff */
[----:B------:R-:W-:Y:S02]  /*2cc0*/  IADD3 R21, P4, PT, RZ, -R16, RZ ;  /* 0x80000010ff157210 */ /* 0x000fe40007f9e0ff */
[----:B------:R-:W-:Y:S01]  /*2cd0*/  IADD3.X R17, PT, PT, RZ, RZ, R10, P2, P1 ;  /* 0x000000ffff117210 */ /* 0x000fe200017e240a */
[----:B------:R-:W-:Y:S01]  /*2ce0*/  IMAD.WIDE.U32 R12, R15, R6, RZ ;  /* 0x000000060f0c7225 */ /* 0x000fe200078e00ff */
[----:B------:R-:W-:-:S03]  /*2cf0*/  SEL R21, R21, R16, !P3 ;  /* 0x0000001015157207 */ /* 0x000fc60005800000 */
[----:B------:R-:W-:Y:S01]  /*2d00*/  IMAD R10, R15, R7, R13 ;  /* 0x000000070f0a7224 */ /* 0x000fe200078e020d */
[----:B------:R-:W-:-:S03]  /*2d10*/  IADD3 R13, P0, PT, RZ, -R12, RZ ;  /* 0x8000000cff0d7210 */ /* 0x000fc60007f1e0ff */
[----:B------:R-:W-:Y:S02]  /*2d20*/  IMAD R10, R17, R6, R10 ;  /* 0x00000006110a7224 */ /* 0x000fe400078e020a */
[----:B------:R-:W-:-:S04]  /*2d30*/  IMAD.HI.U32 R14, R15, R13, RZ ;  /* 0x0000000d0f0e7227 */ /* 0x000fc800078e00ff */
[----:B------:R-:W-:-:S04]  /*2d40*/  IMAD.X R10, RZ, RZ, ~R10, P0 ;  /* 0x000000ffff0a7224 */ /* 0x000fc800000e0e0a */
[----:B------:R-:W-:-:S04]  /*2d50*/  IMAD.WIDE.U32 R14, P0, R15, R10, R14 ;  /* 0x0000000a0f0e7225 */ /* 0x000fc8000780000e */
[C---:B------:R-:W-:Y:S02]  /*2d60*/  IMAD R12, R17.reuse, R10, RZ ;  /* 0x0000000a110c7224 */ /* 0x040fe400078e02ff */
[----:B------:R-:W-:-:S04]  /*2d70*/  IMAD.HI.U32 R15, P1, R17, R13, R14 ;  /* 0x0000000d110f7227 */ /* 0x000fc8000782000e */
[----:B------:R-:W-:Y:S01]  /*2d80*/  IMAD.X R14, RZ, RZ, ~R11, P4 ;  /* 0x000000ffff0e7224 */ /* 0x000fe200020e0e0b */
[----:B------:R-:W-:Y:S01]  /*2d90*/  IADD3 R15, P2, PT, R12, R15, RZ ;  /* 0x0000000f0c0f7210 */ /* 0x000fe20007f5e0ff */
[----:B------:R-:W-:-:S03]  /*2da0*/  IMAD.HI.U32 R10, R17, R10, RZ ;  /* 0x0000000a110a7227 */ /* 0x000fc600078e00ff */
[----:B------:R-:W-:Y:S01]  /*2db0*/  SEL R14, R14, R11, !P3 ;  /* 0x0000000b0e0e7207 */ /* 0x000fe20005800000 */
[----:B------:R-:W-:Y:S01]  /*2dc0*/  IMAD.HI.U32 R12, R15, R21, RZ ;  /* 0x000000150f0c7227 */ /* 0x000fe200078e00ff */
[----:B------:R-:W-:-:S03]  /*2dd0*/  IADD3.X R17, PT, PT, R10, R17, RZ, P0, !PT ;  /* 0x000000110a117210 */ /* 0x000fc600007fe4ff */
[----:B------:R-:W-:Y:S01]  /*2de0*/  IMAD.MOV.U32 R13, RZ, RZ, RZ ;  /* 0x000000ffff0d7224 */ /* 0x000fe200078e00ff */
[----:B------:R-:W-:Y:S01]  /*2df0*/  IADD3.X R17, PT, PT, RZ, RZ, R17, P2, P1 ;  /* 0x000000ffff117210 */ /* 0x000fe200017e2411 */
[----:B------:R-:W-:-:S04]  /*2e00*/  IMAD.WIDE.U32 R12, R15, R14, R12 ;  /* 0x0000000e0f0c7225 */ /* 0x000fc800078e000c */
[C---:B------:R-:W-:Y:S02]  /*2e10*/  IMAD R15, R17.reuse, R14, RZ ;  /* 0x0000000e110f7224 */ /* 0x040fe400078e02ff */
[----:B------:R-:W-:-:S04]  /*2e20*/  IMAD.HI.U32 R12, P0, R17, R21, R12 ;  /* 0x00000015110c7227 */ /* 0x000fc8000780000c */
[----:B------:R-:W-:Y:S01]  /*2e30*/  IMAD.HI.U32 R10, R17, R14, RZ ;  /* 0x0000000e110a7227 */ /* 0x000fe200078e00ff */
[----:B------:R-:W-:-:S03]  /*2e40*/  IADD3 R15, P1, PT, R15, R12, RZ ;  /* 0x0000000c0f0f7210 */ /* 0x000fc60007f3e0ff */
[----:B------:R-:W-:Y:S02]  /*2e50*/  IMAD.X R10, RZ, RZ, R10, P0 ;  /* 0x000000ffff0a7224 */ /* 0x000fe400000e060a */
[----:B------:R-:W-:-:S03]  /*2e60*/  IMAD.WIDE.U32 R12, R15, R6, RZ ;  /* 0x000000060f0c7225 */ /* 0x000fc600078e00ff */
[----:B------:R-:W-:Y:S01]  /*2e70*/  IADD3.X R17, PT, PT, RZ, R10, RZ, P1, !PT ;  /* 0x0000000aff117210 */ /* 0x000fe20000ffe4ff */
[----:B------:R-:W-:Y:S01]  /*2e80*/  IMAD R10, R15, R7, R13 ;  /* 0x000000070f0a7224 */ /* 0x000fe200078e020d */
[----:B------:R-:W-:-:S03]  /*2e90*/  IADD3 R21, P1, PT, -R12, R21, RZ ;  /* 0x000000150c157210 */ /* 0x000fc60007f3e1ff */
[-C--:B------:R-:W-:Y:S01]  /*2ea0*/  IMAD R10, R17, R6.reuse, R10 ;  /* 0x00000006110a7224 */ /* 0x080fe200078e020a */
[----:B------:R-:W-:-:S03]  /*2eb0*/  ISETP.GE.U32.AND P0, PT, R21, R6, PT ;  /* 0x000000061500720c */ /* 0x000fc60003f06070 */
[----:B------:R-:W-:Y:S01]  /*2ec0*/  IMAD.X R23, R14, 0x1, ~R10, P1 ;  /* 0x000000010e177824 */ /* 0x000fe200008e0e0a */
[----:B------:R-:W-:Y:S02]  /*2ed0*/  IADD3 R13, P1, PT, R21, -R6, RZ ;  /* 0x80000006150d7210 */ /* 0x000fe40007f3e0ff */
[----:B------:R-:W-:Y:S02]  /*2ee0*/  IADD3 R10, P2, PT, R15, 0x1, RZ ;  /* 0x000000010f0a7810 */ /* 0x000fe40007f5e0ff */
[C---:B------:R-:W-:Y:S01]  /*2ef0*/  ISETP.GE.U32.AND.EX P0, PT, R23.reuse, R7, PT, P0 ;  /* 0x000000071700720c */ /* 0x040fe20003f06100 */
[----:B------:R-:W-:Y:S01]  /*2f00*/  IMAD.X R19, R23, 0x1, ~R7, P1 ;  /* 0x0000000117137824 */ /* 0x000fe200008e0e07 */
[----:B------:R-:W-:Y:S02]  /*2f10*/  IADD3.X R12, PT, PT, RZ, R17, RZ, P2, !PT ;  /* 0x00000011ff0c7210 */ /* 0x000fe400017fe4ff */
[----:B------:R-:W-:Y:S02]  /*2f20*/  SEL R13, R13, R21, P0 ;  /* 0x000000150d0d7207 */ /* 0x000fe40000000000 */
[----:B------:R-:W-:-:S02]  /*2f30*/  SEL R15, R10, R15, P0 ;  /* 0x0000000f0a0f7207 */ /* 0x000fc40000000000 */
[----:B------:R-:W-:Y:S02]  /*2f40*/  SEL R19, R19, R23, P0 ;  /* 0x0000001713137207 */ /* 0x000fe40000000000 */
[----:B------:R-:W-:Y:S02]  /*2f50*/  ISETP.GE.U32.AND P1, PT, R13, R6, PT ;  /* 0x000000060d00720c */ /* 0x000fe40003f26070 */
[----:B------:R-:W-:Y:S02]  /*2f60*/  SEL R6, R12, R17, P0 ;  /* 0x000000110c067207 */ /* 0x000fe40000000000 */
[----:B------:R-:W-:Y:S02]  /*2f70*/  IADD3 R22, P2, PT, R15, 0x1, RZ ;  /* 0x000000010f167810 */ /* 0x000fe40007f5e0ff */
[----:B------:R-:W-:Y:S02]  /*2f80*/  ISETP.GE.U32.AND.EX P0, PT, R19, R7, PT, P1 ;  /* 0x000000071300720c */ /* 0x000fe40003f06110 */
[----:B------:R-:W-:Y:S01]  /*2f90*/  LOP3.LUT R10, R8, R11, RZ, 0x3c, !PT ;  /* 0x0000000b080a7212 */ /* 0x000fe200078e3cff */
[----:B------:R-:W-:Y:S01]  /*2fa0*/  IMAD.X R23, RZ, RZ, R6, P2 ;  /* 0x000000ffff177224 */ /* 0x000fe200010e0606 */
[----:B------:R-:W-:-:S02]  /*2fb0*/  SEL R22, R22, R15, P0 ;  /* 0x0000000f16167207 */ /* 0x000fc40000000000 */
[----:B------:R-:W-:Y:S02]  /*2fc0*/  ISETP.GE.AND P1, PT, R10, RZ, PT ;  /* 0x000000ff0a00720c */ /* 0x000fe40003f26270 */
[----:B------:R-:W-:Y:S02]  /*2fd0*/  SEL R23, R23, R6, P0 ;  /* 0x0000000617177207 */ /* 0x000fe40000000000 */
[-C--:B------:R-:W-:Y:S02]  /*2fe0*/  IADD3 R7, P2, PT, RZ, -R22.reuse, RZ ;  /* 0x80000016ff077210 */ /* 0x080fe40007f5e0ff */
[----:B------:R-:W-:Y:S02]  /*2ff0*/  ISETP.NE.U32.AND P0, PT, R9, RZ, PT ;  /* 0x000000ff0900720c */ /* 0x000fe40003f05070 */
[----:B------:R-:W-:Y:S01]  /*3000*/  SEL R22, R7, R22, !P1 ;  /* 0x0000001607167207 */ /* 0x000fe20004800000 */
[----:B------:R-:W-:Y:S01]  /*3010*/  IMAD.X R6, RZ, RZ, ~R23, P2 ;  /* 0x000000ffff067224 */ /* 0x000fe200010e0e17 */
[----:B------:R-:W-:Y:S01]  /*3020*/  ISETP.NE.AND.EX P0, PT, R8, RZ, PT, P0 ;  /* 0x000000ff0800720c */ /* 0x000fe20003f05300 */
[----:B------:R-:W-:-:S03]  /*3030*/  IMAD.MOV.U32 R7, RZ, RZ, 0x0 ;  /* 0x00000000ff077424 */ /* 0x000fc600078e00ff */
[----:B------:R-:W-:Y:S02]  /*3040*/  SEL R23, R6, R23, !P1 ;  /* 0x0000001706177207 */ /* 0x000fe40004800000 */
[----:B------:R-:W-:Y:S02]  /*3050*/  MOV R6, R2 ;  /* 0x0000000200067202 */ /* 0x000fe40000000f00 */
[----:B------:R-:W-:Y:S02]  /*3060*/  SEL R22, R22, 0xffffffff, P0 ;  /* 0xffffffff16167807 */ /* 0x000fe40000000000 */
[----:B------:R-:W-:Y:S01]  /*3070*/  SEL R23, R23, 0xffffffff, P0 ;  /* 0xffffffff17177807 */ /* 0x000fe20000000000 */
[----:B------:R-:W-:Y:S06]  /*3080*/  RET.REL.NODEC R6 `(_Z13im2col_kernelIfEvlPKT_llllllllllllPS0_) ;  /* 0xffffffcc06dc7950 */ /* 0x000fec0003c3ffff */
.L_x_15:
[----:B------:R-:W-:-:S00]  /*3090*/  BRA `(.L_x_15) ;  /* 0xfffffffc00fc7947 */ /* 0x000fc0000383ffff */
[----:B------:R-:W-:-:S00]  /*30a0*/  NOP ;  /* 0x0000000000007918 */ /* 0x000fc00000000000 */
        /* <DEDUP_REMOVED lines=13> */
.L_x_41:


//--------------------- .text._Z25our_im2col_kernel_blockedIfEvlPKT_lllllllllllllPS0_ --------------------------
	.section	.text._Z25our_im2col_kernel_blockedIfEvlPKT_lllllllllllllPS0_,"ax",@progbits
	.align	128
        .global         _Z25our_im2col_kernel_blockedIfEvlPKT_lllllllllllllPS0_
        .type           _Z25our_im2col_kernel_blockedIfEvlPKT_lllllllllllllPS0_,@function
        .size           _Z25our_im2col_kernel_blockedIfEvlPKT_lllllllllllllPS0_,(.L_x_42 - _Z25our_im2col_kernel_blockedIfEvlPKT_lllllllllllllPS0_)
        .other          _Z25our_im2col_kernel_blockedIfEvlPKT_lllllllllllllPS0_,@"STO_CUDA_ENTRY STV_DEFAULT"
_Z25our_im2col_kernel_blockedIfEvlPKT_lllllllllllllPS0_:
.text._Z25our_im2col_kernel_blockedIfEvlPKT_lllllllllllllPS0_:
[----:B------:R-:W-:Y:S01]  /*0000*/  LDC R1, c[0x0][0x37c] ;  /* 0x0000df00ff017b82 */ /* 0x000fe20000000800 */
[----:B------:R-:W0:Y:S01]  /*0010*/  LDCU UR4, c[0x0][0x3ec] ;  /* 0x00007d80ff0477ac */ /* 0x000e220008000800 */
[----:B------:R-:W0:Y:S02]  /*0020*/  LDCU UR5, c[0x0][0x3f4] ;  /* 0x00007e80ff0577ac */ /* 0x000e240008000800 */
[----:B0-----:R-:W-:-:S04]  /*0030*/  ULOP3.LUT UR4, UR4, UR5, URZ, 0xfc, !UPT ;  /* 0x0000000504047292 */ /* 0x001fc8000f8efcff */
[----:B------:R-:W-:-:S09]  /*0040*/  UISETP.NE.U32.AND UP0, UPT, UR4, URZ, UPT ;  /* 0x000000ff0400728c */ /* 0x000fd2000bf05070 */
[----:B------:R-:W-:Y:S05]  /*0050*/  BRA.U UP0, `(.L_x_16) ;  /* 0x0000000100587547 */ /* 0x000fea000b800000 */
[----:B------:R-:W0:Y:S01]  /*0060*/  LDCU UR4, c[0x0][0x3f0] ;  /* 0x00007e00ff0477ac */ /* 0x000e220008000800 */
[----:B------:R-:W1:Y:S01]  /*0070*/  LDC R4, c[0x0][0x3e8] ;  /* 0x0000fa00ff047b82 */ /* 0x000e620000000800 */
[----:B------:R-:W-:Y:S01]  /*0080*/  IMAD.MOV.U32 R17, RZ, RZ, RZ ;  /* 0x000000ffff117224 */ /* 0x000fe200078e00ff */
[----:B0-----:R-:W0:Y:S01]  /*0090*/  I2F.U32.RP R0, UR4 ;  /* 0x0000000400007d06 */ /* 0x001e220008209000 */
[----:B------:R-:W-:-:S07]  /*00a0*/  ISETP.NE.U32.AND P2, PT, RZ, UR4, PT ;  /* 0x00000004ff007c0c */ /* 0x000fce000bf45070 */
[----:B0-----:R-:W0:Y:S02]  /*00b0*/  MUFU.RCP R0, R0 ;  /* 0x0000000000007308 */ /* 0x001e240000001000 */
[----:B0-----:R-:W-:-:S06]  /*00c0*/  VIADD R2, R0, 0xffffffe ;  /* 0x0ffffffe00027836 */ /* 0x001fcc0000000000 */
[----:B------:R0:W2:Y:S02]  /*00d0*/  F2I.FTZ.U32.TRUNC.NTZ R3, R2 ;  /* 0x0000000200037305 */ /* 0x0000a4000021f000 */
[----:B0-----:R-:W-:Y:S02]  /*00e0*/  IMAD.MOV.U32 R2, RZ, RZ, RZ ;  /* 0x000000ffff027224 */ /* 0x001fe400078e00ff */
[----:B--2---:R-:W-:-:S04]  /*00f0*/  IMAD.MOV R5, RZ, RZ, -R3 ;  /* 0x000000ffff057224 */ /* 0x004fc800078e0a03 */
[----:B------:R-:W-:-:S04]  /*0100*/  IMAD R5, R5, UR4, RZ ;  /* 0x0000000405057c24 */ /* 0x000fc8000f8e02ff */
[----:B------:R-:W-:-:S06]  /*0110*/  IMAD.HI.U32 R3, R3, R5, R2 ;  /* 0x0000000503037227 */ /* 0x000fcc00078e0002 */
[----:B-1----:R-:W-:-:S04]  /*0120*/  IMAD.HI.U32 R16, R3, R4, RZ ;  /* 0x0000000403107227 */ /* 0x002fc800078e00ff */
[----:B------:R-:W-:-:S04]  /*0130*/  IMAD.MOV R3, RZ, RZ, -R16 ;  /* 0x000000ffff037224 */ /* 0x000fc800078e0a10 */
[----:B------:R-:W-:-:S05]  /*0140*/  IMAD R0, R3, UR4, R4 ;  /* 0x0000000403007c24 */ /* 0x000fca000f8e0204 */
[----:B------:R-:W-:-:S13]  /*0150*/  ISETP.GE.U32.AND P0, PT, R0, UR4, PT ;  /* 0x0000000400007c0c */ /* 0x000fda000bf06070 */
[----:B------:R-:W-:Y:S01]  /*0160*/  @P0 IADD3 R0, PT, PT, R0, -UR4, RZ ;  /* 0x8000000400000c10 */ /* 0x000fe2000fffe0ff */
[----:B------:R-:W-:-:S03]  /*0170*/  @P0 VIADD R16, R16, 0x1 ;  /* 0x0000000110100836 */ /* 0x000fc60000000000 */
[----:B------:R-:W-:-:S13]  /*0180*/  ISETP.GE.U32.AND P1, PT, R0, UR4, PT ;  /* 0x0000000400007c0c */ /* 0x000fda000bf26070 */
[----:B------:R-:W-:Y:S01]  /*0190*/  @P1 VIADD R16, R16, 0x1 ;  /* 0x0000000110101836 */ /* 0x000fe20000000000 */
[----:B------:R-:W-:Y:S01]  /*01a0*/  @!P2 LOP3.LUT R16, RZ, UR4, RZ, 0x33, !PT ;  /* 0x00000004ff10ac12 */ /* 0x000fe2000f8e33ff */
[----:B------:R-:W-:Y:S06]  /*01b0*/  BRA `(.L_x_17) ;  /* 0x0000000000287947 */ /* 0x000fec0003800000 */
.L_x_16:
[----:B------:R-:W0:Y:S01]  /*01c0*/  LDCU.64 UR4, c[0x0][0x3e8] ;  /* 0x00007d00ff0477ac */ /* 0x000e220008000a00 */
[----:B------:R-:W-:Y:S01]  /*01d0*/  MOV R6, 0x240 ;  /* 0x0000024000067802 */ /* 0x000fe20000000f00 */
[----:B------:R-:W1:Y:S01]  /*01e0*/  LDCU.64 UR6, c[0x0][0x3f0] ;  /* 0x00007e00ff0677ac */ /* 0x000e620008000a00 */
[----:B0-----:R-:W-:Y:S01]  /*01f0*/  MOV R22, UR4 ;  /* 0x0000000400167c02 */ /* 0x001fe20008000f00 */
[----:B------:R-:W-:Y:S02]  /*0200*/  IMAD.U32 R15, RZ, RZ, UR5 ;  /* 0x00000005ff0f7e24 */ /* 0x000fe4000f8e00ff */
[----:B-1----:R-:W-:Y:S02]  /*0210*/  IMAD.U32 R13, RZ, RZ, UR6 ;  /* 0x00000006ff0d7e24 */ /* 0x002fe4000f8e00ff */
[----:B------:R-:W-:-:S07]  /*0220*/  IMAD.U32 R12, RZ, RZ, UR7 ;  /* 0x00000007ff0c7e24 */ /* 0x000fce000f8e00ff */
[----:B------:R-:W-:Y:S05]  /*0230*/  CALL.REL.NOINC `($__internal_1_$__cuda_sm20_div_s64) ;  /* 0x0000003400347944 */ /* 0x000fea0003c00000 */
[----:B------:R-:W-:Y:S01]  /*0240*/  MOV R16, R46 ;  /* 0x0000002e00107202 */ /* 0x000fe20000000f00 */
[----:B------:R-:W-:-:S07]  /*0250*/  IMAD.MOV.U32 R17, RZ, RZ, R47 ;  /* 0x000000ffff117224 */ /* 0x000fce00078e002f */
.L_x_17:
[----:B------:R-:W0:Y:S01]  /*0260*/  S2R R3, SR_TID.X ;  /* 0x0000000000037919 */ /* 0x000e220000002100 */
[----:B------:R-:W0:Y:S01]  /*0270*/  S2UR UR4, SR_CTAID.X ;  /* 0x00000000000479c3 */ /* 0x000e220000002500 */
[----:B------:R-:W1:Y:S07]  /*0280*/  LDCU.64 UR6, c[0x0][0x380] ;  /* 0x00007000ff0677ac */ /* 0x000e6e0008000a00 */
[----:B------:R-:W0:Y:S02]  /*0290*/  LDC R0, c[0x0][0x360] ;  /* 0x0000d800ff007b82 */ /* 0x000e240000000800 */
[----:B0-----:R-:W-:-:S05]  /*02a0*/  IMAD R0, R0, UR4, R3 ;  /* 0x0000000400007c24 */ /* 0x001fca000f8e0203 */
[----:B-1----:R-:W-:Y:S02]  /*02b0*/  ISETP.GE.U32.AND P0, PT, R0, UR6, PT ;  /* 0x0000000600007c0c */ /* 0x002fe4000bf06070 */
[----:B------:R-:W-:-:S04]  /*02c0*/  SHF.R.S32.HI R15, RZ, 0x1f, R0 ;  /* 0x0000001fff0f7819 */ /* 0x000fc80000011400 */
[----:B------:R-:W-:-:S13]  /*02d0*/  ISETP.GE.AND.EX P0, PT, R15, UR7, PT, P0 ;  /* 0x000000070f007c0c */ /* 0x000fda000bf06300 */
[----:B------:R-:W-:Y:S05]  /*02e0*/  @P0 EXIT ;  /* 0x000000000000094d */ /* 0x000fea0003800000 */
[----:B------:R-:W-:-:S04]  /*02f0*/  ISETP.GE.U32.AND P0, PT, R16, 0x1, PT ;  /* 0x000000011000780c */ /* 0x000fc80003f06070 */
[----:B------:R-:W-:-:S13]  /*0300*/  ISETP.GE.AND.EX P0, PT, R17, RZ, PT, P0 ;  /* 0x000000ff1100720c */ /* 0x000fda0003f06300 */
[----:B------:R-:W-:Y:S05]  /*0310*/  @!P0 EXIT ;  /* 0x000000000000894d */ /* 0x000fea0003800000 */
[----:B------:R-:W-:Y:S01]  /*0320*/  IMAD.MOV.U32 R2, RZ, RZ, R0 ;  /* 0x000000ffff027224 */ /* 0x000fe200078e0000 */
[----:B------:R-:W0:Y:S06]  /*0330*/  LDCU.64 UR12, c[0x0][0x358] ;  /* 0x00006b00ff0c77ac */ /* 0x000e2c0008000a00 */
.L_x_39:
[----:B------:R-:W1:Y:S01]  /*0340*/  LDCU UR4, c[0x0][0x3f4] ;  /* 0x00007e80ff0477ac */ /* 0x000e620008000800 */
[----:B------:R-:W-:Y:S01]  /*0350*/  BSSY.RECONVERGENT B0, `(.L_x_18) ;  /* 0x000002d000007945 */ /* 0x000fe20003800200 */
[----:B-1----:R-:W-:-:S04]  /*0360*/  LOP3.LUT R3, R15, UR4, RZ, 0xfc, !PT ;  /* 0x000000040f037c12 */ /* 0x002fc8000f8efcff */
[----:B------:R-:W-:-:S13]  /*0370*/  ISETP.NE.U32.AND P0, PT, R3, RZ, PT ;  /* 0x000000ff0300720c */ /* 0x000fda0003f05070 */
[----:B------:R-:W-:Y:S05]  /*0380*/  @P0 BRA `(.L_x_19) ;  /* 0x0000000000600947 */ /* 0x000fea0003800000 */
[----:B------:R-:W1:Y:S01]  /*0390*/  LDCU UR4, c[0x0][0x3f0] ;  /* 0x00007e00ff0477ac */ /* 0x000e620008000800 */
[----:B------:R-:W-:Y:S02]  /*03a0*/  HFMA2 R27, -RZ, RZ, 0, 0 ;  /* 0x00000000ff1b7431 */ /* 0x000fe400000001ff */
[----:B------:R-:W-:Y:S01]  /*03b0*/  IMAD.MOV.U32 R7, RZ, RZ, RZ ;  /* 0x000000ffff077224 */ /* 0x000fe200078e00ff */
[----:B-1----:R-:W1:Y:S01]  /*03c0*/  I2F.U32.RP R6, UR4 ;  /* 0x0000000400067d06 */ /* 0x002e620008209000 */
[----:B------:R-:W-:-:S07]  /*03d0*/  ISETP.NE.U32.AND P2, PT, RZ, UR4, PT ;  /* 0x00000004ff007c0c */ /* 0x000fce000bf45070 */
[----:B-1----:R-:W1:Y:S02]  /*03e0*/  MUFU.RCP R6, R6 ;  /* 0x0000000600067308 */ /* 0x002e640000001000 */
[----:B-1----:R-:W-:-:S06]  /*03f0*/  VIADD R4, R6, 0xffffffe ;  /* 0x0ffffffe06047836 */ /* 0x002fcc0000000000 */
[----:B------:R1:W2:Y:S02]  /*0400*/  F2I.FTZ.U32.TRUNC.NTZ R5, R4 ;  /* 0x0000000400057305 */ /* 0x0002a4000021f000 */
[----:B-1----:R-:W-:Y:S01]  /*0410*/  IMAD.MOV.U32 R4, RZ, RZ, RZ ;  /* 0x000000ffff047224 */ /* 0x002fe200078e00ff */
[----:B--2---:R-:W-:-:S05]  /*0420*/  IADD3 R3, PT, PT, RZ, -R5, RZ ;  /* 0x80000005ff037210 */ /* 0x004fca0007ffe0ff */
[----:B------:R-:W-:-:S04]  /*0430*/  IMAD R3, R3, UR4, RZ ;  /* 0x0000000403037c24 */ /* 0x000fc8000f8e02ff */
[----:B------:R-:W-:-:S06]  /*0440*/  IMAD.HI.U32 R3, R5, R3, R4 ;  /* 0x0000000305037227 */ /* 0x000fcc00078e0004 */
[----:B------:R-:W-:-:S04]  /*0450*/  IMAD.HI.U32 R26, R3, R2, RZ ;  /* 0x00000002031a7227 */ /* 0x000fc800078e00ff */
[----:B------:R-:W-:-:S04]  /*0460*/  IMAD.MOV R3, RZ, RZ, -R26 ;  /* 0x000000ffff037224 */ /* 0x000fc800078e0a1a */
[----:B------:R-:W-:-:S05]  /*0470*/  IMAD R3, R3, UR4, R2 ;  /* 0x0000000403037c24 */ /* 0x000fca000f8e0202 */
[----:B------:R-:W-:-:S13]  /*0480*/  ISETP.GE.U32.AND P0, PT, R3, UR4, PT ;  /* 0x0000000403007c0c */ /* 0x000fda000bf06070 */
[----:B------:R-:W-:Y:S01]  /*0490*/  @P0 VIADD R3, R3, -UR4 ;  /* 0x8000000403030c36 */ /* 0x000fe20008000000 */
[----:B------:R-:W-:-:S04]  /*04a0*/  @P0 IADD3 R26, PT, PT, R26, 0x1, RZ ;  /* 0x000000011a1a0810 */ /* 0x000fc80007ffe0ff */
[----:B------:R-:W-:-:S13]  /*04b0*/  ISETP.GE.U32.AND P1, PT, R3, UR4, PT ;  /* 0x0000000403007c0c */ /* 0x000fda000bf26070 */
[----:B------:R-:W-:Y:S01]  /*04c0*/  @P1 VIADD R26, R26, 0x1 ;  /* 0x000000011a1a1836 */ /* 0x000fe20000000000 */
[----:B------:R-:W-:-:S05]  /*04d0*/  @!P2 LOP3.LUT R26, RZ, UR4, RZ, 0x33, !PT ;  /* 0x00000004ff1aac12 */ /* 0x000fca000f8e33ff */
[----:B------:R-:W-:-:S04]  /*04e0*/  IMAD.MOV R37, RZ, RZ, -R26 ;  /* 0x000000ffff257224 */ /* 0x000fc800078e0a1a */
[----:B------:R-:W-:Y:S01]  /*04f0*/  IMAD R37, R37, UR4, R2 ;  /* 0x0000000425257c24 */ /* 0x000fe2000f8e0202 */
[----:B------:R-:W-:Y:S06]  /*0500*/  BRA `(.L_x_20) ;  /* 0x0000000000447947 */ /* 0x000fec0003800000 */
.L_x_19:
[----:B------:R-:W1:Y:S01]  /*0510*/  LDCU.64 UR4, c[0x0][0x3f0] ;  /* 0x00007e00ff0477ac */ /* 0x000e620008000a00 */
[----:B------:R-:W-:Y:S01]  /*0520*/  IMAD.MOV.U32 R22, RZ, RZ, R2 ;  /* 0x000000ffff167224 */ /* 0x000fe200078e0002 */
[----:B------:R-:W-:Y:S01]  /*0530*/  MOV R6, 0x570 ;  /* 0x0000057000067802 */ /* 0x000fe20000000f00 */
[----:B-1----:R-:W-:Y:S02]  /*0540*/  IMAD.U32 R13, RZ, RZ, UR4 ;  /* 0x00000004ff0d7e24 */ /* 0x002fe4000f8e00ff */
[----:B------:R-:W-:-:S07]  /*0550*/  IMAD.U32 R12, RZ, RZ, UR5 ;  /* 0x00000005ff0c7e24 */ /* 0x000fce000f8e00ff */
[----:B0-----:R-:W-:Y:S05]  /*0560*/  CALL.REL.NOINC `($__internal_1_$__cuda_sm20_div_s64) ;  /* 0x0000003000687944 */ /* 0x001fea0003c00000 */
[----:B------:R-:W0:Y:S01]  /*0570*/  LDCU.64 UR4, c[0x0][0x3f0] ;  /* 0x00007e00ff0477ac */ /* 0x000e220008000a00 */
[-C--:B------:R-:W-:Y:S01]  /*0580*/  IADD3 R7, P0, PT, RZ, -R46.reuse, RZ ;  /* 0x8000002eff077210 */ /* 0x080fe20007f1e0ff */
[----:B------:R-:W-:Y:S01]  /*0590*/  IMAD.MOV.U32 R3, RZ, RZ, R15 ;  /* 0x000000ffff037224 */ /* 0x000fe200078e000f */
[----:B------:R-:W-:Y:S01]  /*05a0*/  MOV R26, R46 ;  /* 0x0000002e001a7202 */ /* 0x000fe20000000f00 */
[----:B------:R-:W-:Y:S01]  /*05b0*/  IMAD.MOV.U32 R27, RZ, RZ, R47 ;  /* 0x000000ffff1b7224 */ /* 0x000fe200078e002f */
[----:B------:R-:W-:-:S05]  /*05c0*/  IADD3.X R4, PT, PT, RZ, ~R47, RZ, P0, !PT ;  /* 0x8000002fff047210 */ /* 0x000fca00007fe4ff */
[----:B0-----:R-:W-:Y:S02]  /*05d0*/  IMAD R4, R4, UR4, RZ ;  /* 0x0000000404047c24 */ /* 0x001fe4000f8e02ff */
[----:B------:R-:W-:-:S04]  /*05e0*/  IMAD.WIDE.U32 R2, R7, UR4, R2 ;  /* 0x0000000407027c25 */ /* 0x000fc8000f8e0002 */
[----:B------:R-:W-:Y:S02]  /*05f0*/  IMAD R7, R7, UR5, R4 ;  /* 0x0000000507077c24 */ /* 0x000fe4000f8e0204 */
[----:B------:R-:W-:Y:S02]  /*0600*/  IMAD.MOV.U32 R37, RZ, RZ, R2 ;  /* 0x000000ffff257224 */ /* 0x000fe400078e0002 */
[----:B------:R-:W-:-:S07]  /*0610*/  IMAD.IADD R7, R3, 0x1, R7 ;  /* 0x0000000103077824 */ /* 0x000fce00078e0207 */
.L_x_20:
[----:B0-----:R-:W-:Y:S05]  /*0620*/  BSYNC.RECONVERGENT B0 ;  /* 0x0000000000007941 */ /* 0x001fea0003800200 */
.L_x_18:
[----:B------:R-:W0:Y:S01]  /*0630*/  LDCU UR4, c[0x0][0x3e4] ;  /* 0x00007c80ff0477ac */ /* 0x000e220008000800 */
[----:B------:R-:W-:Y:S01]  /*0640*/  BSSY.RECONVERGENT B0, `(.L_x_21) ;  /* 0x000002c000007945 */ /* 0x000fe20003800200 */
[----:B0-----:R-:W-:-:S04]  /*0650*/  LOP3.LUT R2, R27, UR4, RZ, 0xfc, !PT ;  /* 0x000000041b027c12 */ /* 0x001fc8000f8efcff */
[----:B------:R-:W-:-:S13]  /*0660*/  ISETP.NE.U32.AND P0, PT, R2, RZ, PT ;  /* 0x000000ff0200720c */ /* 0x000fda0003f05070 */
[----:B------:R-:W-:Y:S05]  /*0670*/  @P0 BRA `(.L_x_22) ;  /* 0x0000000000600947 */ /* 0x000fea0003800000 */
        /* <DEDUP_REMOVED lines=16> */
[----:B------:R-:W-:-:S13]  /*0780*/  ISETP.GE.U32.AND P1, PT, R5, UR4, PT ;  /* 0x0000000405007c0c */ /* 0x000fda000bf26070 */
[----:B------:R-:W-:Y:S02]  /*0790*/  @P1 IADD3 R3, PT, PT, R3, 0x1, RZ ;  /* 0x0000000103031810 */ /* 0x000fe40007ffe0ff */
[----:B------:R-:W-:-:S05]  /*07a0*/  @!P2 LOP3.LUT R3, RZ, UR4, RZ, 0x33, !PT ;  /* 0x00000004ff03ac12 */ /* 0x000fca000f8e33ff */
[--C-:B------:R-:W-:Y:S02]  /*07b0*/  IMAD.MOV R5, RZ, RZ, -R3.reuse ;  /* 0x000000ffff057224 */ /* 0x100fe400078e0a03 */
[----:B------:R-:W-:Y:S02]  /*07c0*/  IMAD.MOV.U32 R4, RZ, RZ, R3 ;  /* 0x000000ffff047224 */ /* 0x000fe400078e0003 */
[----:B------:R-:W-:Y:S02]  /*07d0*/  IMAD R26, R5, UR4, R26 ;  /* 0x00000004051a7c24 */ /* 0x000fe4000f8e021a */
[----:B------:R-:W-:Y:S01]  /*07e0*/  IMAD.MOV.U32 R5, RZ, RZ, RZ ;  /* 0x000000ffff057224 */ /* 0x000fe200078e00ff */
[----:B------:R-:W-:Y:S06]  /*07f0*/  BRA `(.L_x_23) ;  /* 0x0000000000407947 */ /* 0x000fec0003800000 */
.L_x_22:
[----:B------:R-:W0:Y:S01]  /*0800*/  LDCU.64 UR4, c[0x0][0x3e0] ;  /* 0x00007c00ff0477ac */ /* 0x000e220008000a00 */
[----:B------:R-:W-:Y:S01]  /*0810*/  MOV R22, R26 ;  /* 0x0000001a00167202 */ /* 0x000fe20000000f00 */
[----:B------:R-:W-:Y:S01]  /*0820*/  IMAD.MOV.U32 R15, RZ, RZ, R27 ;  /* 0x000000ffff0f7224 */ /* 0x000fe200078e001b */
[----:B------:R-:W-:Y:S01]  /*0830*/  MOV R6, 0x870 ;  /* 0x0000087000067802 */ /* 0x000fe20000000f00 */
[----:B0-----:R-:W-:Y:S02]  /*0840*/  IMAD.U32 R13, RZ, RZ, UR4 ;  /* 0x00000004ff0d7e24 */ /* 0x001fe4000f8e00ff */
[----:B------:R-:W-:-:S07]  /*0850*/  IMAD.U32 R12, RZ, RZ, UR5 ;  /* 0x00000005ff0c7e24 */ /* 0x000fce000f8e00ff */
[----:B------:R-:W-:Y:S05]  /*0860*/  CALL.REL.NOINC `($__internal_1_$__cuda_sm20_div_s64) ;  /* 0x0000002c00a87944 */ /* 0x000fea0003c00000 */
[----:B------:R-:W0:Y:S01]  /*0870*/  LDCU.64 UR4, c[0x0][0x3e0] ;  /* 0x00007c00ff0477ac */ /* 0x000e220008000a00 */
[----:B------:R-:W-:Y:S01]  /*0880*/  IADD3 R3, P0, PT, RZ, -R46, RZ ;  /* 0x8000002eff037210 */ /* 0x000fe20007f1e0ff */
[----:B------:R-:W-:Y:S02]  /*0890*/  IMAD.MOV.U32 R4, RZ, RZ, R46 ;  /* 0x000000ffff047224 */ /* 0x000fe400078e002e */
[----:B------:R-:W-:Y:S01]  /*08a0*/  IMAD.MOV.U32 R5, RZ, RZ, R47 ;  /* 0x000000ffff057224 */ /* 0x000fe200078e002f */
[----:B------:R-:W-:-:S05]  /*08b0*/  IADD3.X R2, PT, PT, RZ, ~R47, RZ, P0, !PT ;  /* 0x8000002fff027210 */ /* 0x000fca00007fe4ff */
[----:B0-----:R-:W-:Y:S02]  /*08c0*/  IMAD R2, R2, UR4, RZ ;  /* 0x0000000402027c24 */ /* 0x001fe4000f8e02ff */
[----:B------:R-:W-:-:S04]  /*08d0*/  IMAD.WIDE.U32 R26, R3, UR4, R26 ;  /* 0x00000004031a7c25 */ /* 0x000fc8000f8e001a */
[----:B------:R-:W-:-:S04]  /*08e0*/  IMAD R3, R3, UR5, R2 ;  /* 0x0000000503037c24 */ /* 0x000fc8000f8e0202 */
[----:B------:R-:W-:-:S07]  /*08f0*/  IMAD.IADD R2, R27, 0x1, R3 ;  /* 0x000000011b027824 */ /* 0x000fce00078e0203 */
.L_x_23:
[----:B------:R-:W-:Y:S05]  /*0900*/  BSYNC.RECONVERGENT B0 ;  /* 0x0000000000007941 */ /* 0x000fea0003800200 */
.L_x_21:
        /* <DEDUP_REMOVED lines=9> */
[----:B0-----:R-:W-:Y:S01]  /*09a0*/  IADD3 R8, PT, PT, R3, 0xffffffe, RZ ;  /* 0x0ffffffe03087810 */ /* 0x001fe20007ffe0ff */
[----:B------:R-:W-:-:S05]  /*09b0*/  HFMA2 R3, -RZ, RZ, 0, 0 ;  /* 0x00000000ff037431 */ /* 0x000fca00000001ff */
[----:B------:R0:W1:Y:S02]  /*09c0*/  F2I.FTZ.U32.TRUNC.NTZ R9, R8 ;  /* 0x0000000800097305 */ /* 0x000064000021f000 */
[----:B0-----:R-:W-:Y:S02]  /*09d0*/  IMAD.MOV.U32 R8, RZ, RZ, RZ ;  /* 0x000000ffff087224 */ /* 0x001fe400078e00ff */
[----:B-1----:R-:W-:-:S04]  /*09e0*/  IMAD.MOV R5, RZ, RZ, -R9 ;  /* 0x000000ffff057224 */ /* 0x002fc800078e0a09 */
[----:B------:R-:W-:-:S04]  /*09f0*/  IMAD R5, R5, UR4, RZ ;  /* 0x0000000405057c24 */ /* 0x000fc8000f8e02ff */
[----:B------:R-:W-:-:S06]  /*0a00*/  IMAD.HI.U32 R9, R9, R5, R8 ;  /* 0x0000000509097227 */ /* 0x000fcc00078e0008 */
[----:B------:R-:W-:-:S04]  /*0a10*/  IMAD.HI.U32 R8, R9, R4, RZ ;  /* 0x0000000409087227 */ /* 0x000fc800078e00ff */
[----:B------:R-:W-:Y:S02]  /*0a20*/  IMAD.MOV R5, RZ, RZ, -R8 ;  /* 0x000000ffff057224 */ /* 0x000fe400078e0a08 */
[----:B------:R-:W-:Y:S02]  /*0a30*/  IMAD.MOV.U32 R9, RZ, RZ, RZ ;  /* 0x000000ffff097224 */ /* 0x000fe400078e00ff */
[----:B------:R-:W-:-:S05]  /*0a40*/  IMAD R5, R5, UR4, R4 ;  /* 0x0000000405057c24 */ /* 0x000fca000f8e0204 */
[----:B------:R-:W-:-:S13]  /*0a50*/  ISETP.GE.U32.AND P0, PT, R5, UR4, PT ;  /* 0x0000000405007c0c */ /* 0x000fda000bf06070 */
[----:B------:R-:W-:Y:S01]  /*0a60*/  @P0 IADD3 R5, PT, PT, R5, -UR4, RZ ;  /* 0x8000000405050c10 */ /* 0x000fe2000fffe0ff */
[----:B------:R-:W-:-:S03]  /*0a70*/  @P0 VIADD R8, R8, 0x1 ;  /* 0x0000000108080836 */ /* 0x000fc60000000000 */
[----:B------:R-:W-:-:S13]  /*0a80*/  ISETP.GE.U32.AND P1, PT, R5, UR4, PT ;  /* 0x0000000405007c0c */ /* 0x000fda000bf26070 */
[----:B------:R-:W-:Y:S01]  /*0a90*/  @P1 VIADD R8, R8, 0x1 ;  /* 0x0000000108081836 */ /* 0x000fe20000000000 */
[----:B------:R-:W-:-:S05]  /*0aa0*/  @!P2 LOP3.LUT R8, RZ, UR4, RZ, 0x33, !PT ;  /* 0x00000004ff08ac12 */ /* 0x000fca000f8e33ff */
[----:B------:R-:W-:-:S04]  /*0ab0*/  IMAD.MOV R5, RZ, RZ, -R8 ;  /* 0x000000ffff057224 */ /* 0x000fc800078e0a08 */
[----:B------:R-:W-:Y:S01]  /*0ac0*/  IMAD R5, R5, UR4, R4 ;  /* 0x0000000405057c24 */ /* 0x000fe2000f8e0204 */
[----:B------:R-:W-:Y:S06]  /*0ad0*/  BRA `(.L_x_26) ;  /* 0x00000000004c7947 */ /* 0x000fec0003800000 */
.L_x_25:
[----:B------:R-:W0:Y:S01]  /*0ae0*/  LDCU.64 UR4, c[0x0][0x3a8] ;  /* 0x00007500ff0477ac */ /* 0x000e220008000a00 */
[----:B------:R-:W-:Y:S01]  /*0af0*/  IMAD.MOV.U32 R22, RZ, RZ, R4 ;  /* 0x000000ffff167224 */ /* 0x000fe200078e0004 */
[----:B------:R-:W-:Y:S01]  /*0b00*/  MOV R6, 0xb50 ;  /* 0x00000b5000067802 */ /* 0x000fe20000000f00 */
[----:B------:R-:W-:Y:S02]  /*0b10*/  IMAD.MOV.U32 R15, RZ, RZ, R5 ;  /* 0x000000ffff0f7224 */ /* 0x000fe400078e0005 */
[----:B0-----:R-:W-:Y:S01]  /*0b20*/  IMAD.U32 R13, RZ, RZ, UR4 ;  /* 0x00000004ff0d7e24 */ /* 0x001fe2000f8e00ff */
[----:B------:R-:W-:-:S07]  /*0b30*/  MOV R12, UR5 ;  /* 0x00000005000c7c02 */ /* 0x000fce0008000f00 */
[----:B------:R-:W-:Y:S05]  /*0b40*/  CALL.REL.NOINC `($__internal_1_$__cuda_sm20_div_s64) ;  /* 0x0000002800f07944 */ /* 0x000fea0003c00000 */
[----:B------:R-:W0:Y:S01]  /*0b50*/  LDCU.64 UR4, c[0x0][0x3a8] ;  /* 0x00007500ff0477ac */ /* 0x000e220008000a00 */
[----:B------:R-:W-:Y:S01]  /*0b60*/  IADD3 R6, P0, PT, RZ, -R46, RZ ;  /* 0x8000002eff067210 */ /* 0x000fe20007f1e0ff */
[----:B------:R-:W-:Y:S01]  /*0b70*/  IMAD.MOV.U32 R8, RZ, RZ, R4 ;  /* 0x000000ffff087224 */ /* 0x000fe200078e0004 */
[----:B------:R-:W-:-:S03]  /*0b80*/  MOV R9, R5 ;  /* 0x0000000500097202 */ /* 0x000fc60000000f00 */
[----:B------:R-:W-:-:S04]  /*0b90*/  IMAD.X R3, RZ, RZ, ~R47, P0 ;  /* 0x000000ffff037224 */ /* 0x000fc800000e0e2f */
[----:B0-----:R-:W-:Y:S02]  /*0ba0*/  IMAD R3, R3, UR4, RZ ;  /* 0x0000000403037c24 */ /* 0x001fe4000f8e02ff */
[----:B------:R-:W-:-:S04]  /*0bb0*/  IMAD.WIDE.U32 R8, R6, UR4, R8 ;  /* 0x0000000406087c25 */ /* 0x000fc8000f8e0008 */
[----:B------:R-:W-:Y:S02]  /*0bc0*/  IMAD R3, R6, UR5, R3 ;  /* 0x0000000506037c24 */ /* 0x000fe4000f8e0203 */
[----:B------:R-:W-:Y:S02]  /*0bd0*/  IMAD.MOV.U32 R5, RZ, RZ, R8 ;  /* 0x000000ffff057224 */ /* 0x000fe400078e0008 */
[----:B------:R-:W-:Y:S01]  /*0be0*/  IMAD.IADD R3, R9, 0x1, R3 ;  /* 0x0000000109037824 */ /* 0x000fe200078e0203 */
[----:B------:R-:W-:Y:S01]  /*0bf0*/  MOV R9, R47 ;  /* 0x0000002f00097202 */ /* 0x000fe20000000f00 */
[----:B------:R-:W-:-:S07]  /*0c00*/  IMAD.MOV.U32 R8, RZ, RZ, R46 ;  /* 0x000000ffff087224 */ /* 0x000fce00078e002e */
.L_x_26:
[----:B------:R-:W-:Y:S05]  /*0c10*/  BSYNC.RECONVERGENT B0 ;  /* 0x0000000000007941 */ /* 0x000fea0003800200 */
.L_x_24:
        /* <DEDUP_REMOVED lines=8> */
[----:B0-----:R-:W-:-:S04]  /*0ca0*/  IMAD.U32 R21, RZ, RZ, UR4 ;  /* 0x00000004ff157e24 */ /* 0x001fc8000f8e00ff */
[----:B------:R-:W0:Y:S01]  /*0cb0*/  I2F.U32.RP R4, R21 ;  /* 0x0000001500047306 */ /* 0x000e220000209000 */
[----:B------:R-:W-:-:S07]  /*0cc0*/  ISETP.NE.U32.AND P2, PT, R21, RZ, PT ;  /* 0x000000ff1500720c */ /* 0x000fce0003f45070 */
[----:B0-----:R-:W0:Y:S02]  /*0cd0*/  MUFU.RCP R4, R4 ;  /* 0x0000000400047308 */ /* 0x001e240000001000 */
[----:B0-----:R-:W-:-:S06]  /*0ce0*/  VIADD R10, R4, 0xffffffe ;  /* 0x0ffffffe040a7836 */ /* 0x001fcc0000000000 */
[----:B------:R0:W1:Y:S02]  /*0cf0*/  F2I.FTZ.U32.TRUNC.NTZ R11, R10 ;  /* 0x0000000a000b7305 */ /* 0x000064000021f000 */
[----:B0-----:R-:W-:Y:S02]  /*0d00*/  IMAD.MOV.U32 R10, RZ, RZ, RZ ;  /* 0x000000ffff0a7224 */ /* 0x001fe400078e00ff */
[----:B-1----:R-:W-:-:S05]  /*0d10*/  IMAD R6, R11, R21, RZ ;  /* 0x000000150b067224 */ /* 0x002fca00078e02ff */
[----:B------:R-:W-:-:S05]  /*0d20*/  IADD3 R9, PT, PT, -R6, RZ, RZ ;  /* 0x000000ff06097210 */ /* 0x000fca0007ffe1ff */
[----:B------:R-:W-:-:S06]  /*0d30*/  IMAD.HI.U32 R11, R11, R9, R10 ;  /* 0x000000090b0b7227 */ /* 0x000fcc00078e000a */
[----:B------:R-:W-:-:S04]  /*0d40*/  IMAD.HI.U32 R46, R11, R8, RZ ;  /* 0x000000080b2e7227 */ /* 0x000fc800078e00ff */
[----:B------:R-:W-:-:S04]  /*0d50*/  IMAD.MOV R6, RZ, RZ, -R46 ;  /* 0x000000ffff067224 */ /* 0x000fc800078e0a2e */
[----:B------:R-:W-:-:S05]  /*0d60*/  IMAD R6, R21, R6, R8 ;  /* 0x0000000615067224 */ /* 0x000fca00078e0208 */
[----:B------:R-:W-:-:S13]  /*0d70*/  ISETP.GE.U32.AND P0, PT, R6, R21, PT ;  /* 0x000000150600720c */ /* 0x000fda0003f06070 */
[----:B------:R-:W-:Y:S01]  /*0d80*/  @P0 IMAD.IADD R6, R6, 0x1, -R21 ;  /* 0x0000000106060824 */ /* 0x000fe200078e0a15 */
[----:B------:R-:W-:-:S04]  /*0d90*/  @P0 IADD3 R46, PT, PT, R46, 0x1, RZ ;  /* 0x000000012e2e0810 */ /* 0x000fc80007ffe0ff */
[----:B------:R-:W-:Y:S01]  /*0da0*/  ISETP.GE.U32.AND P1, PT, R6, R21, PT ;  /* 0x000000150600720c */ /* 0x000fe20003f26070 */
[----:B------:R-:W-:-:S12]  /*0db0*/  IMAD.MOV.U32 R6, RZ, RZ, RZ ;  /* 0x000000ffff067224 */ /* 0x000fd800078e00ff */
[----:B------:R-:W-:Y:S01]  /*0dc0*/  @P1 VIADD R46, R46, 0x1 ;  /* 0x000000012e2e1836 */ /* 0x000fe20000000000 */
[----:B------:R-:W-:-:S05]  /*0dd0*/  @!P2 LOP3.LUT R46, RZ, R21, RZ, 0x33, !PT ;  /* 0x00000015ff2ea212 */ /* 0x000fca00078e33ff */
[----:B------:R-:W-:-:S04]  /*0de0*/  IMAD.MOV R19, RZ, RZ, -R46 ;  /* 0x000000ffff137224 */ /* 0x000fc800078e0a2e */
[----:B------:R-:W-:Y:S01]  /*0df0*/  IMAD R19, R21, R19, R8 ;  /* 0x0000001315137224 */ /* 0x000fe200078e0208 */
[----:B------:R-:W-:Y:S06]  /*0e00*/  BRA `(.L_x_29) ;  /* 0x0000000000447947 */ /* 0x000fec0003800000 */
.L_x_28:
[----:B------:R-:W0:Y:S01]  /*0e10*/  LDCU.64 UR4, c[0x0][0x3a0] ;  /* 0x00007400ff0477ac */ /* 0x000e220008000a00 */
[----:B------:R-:W-:Y:S01]  /*0e20*/  IMAD.MOV.U32 R22, RZ, RZ, R8 ;  /* 0x000000ffff167224 */ /* 0x000fe200078e0008 */
[----:B------:R-:W-:Y:S02]  /*0e30*/  MOV R15, R9 ;  /* 0x00000009000f7202 */ /* 0x000fe40000000f00 */
[----:B------:R-:W-:Y:S01]  /*0e40*/  MOV R6, 0xe80 ;  /* 0x00000e8000067802 */ /* 0x000fe20000000f00 */
[----:B0-----:R-:W-:Y:S02]  /*0e50*/  IMAD.U32 R13, RZ, RZ, UR4 ;  /* 0x00000004ff0d7e24 */ /* 0x001fe4000f8e00ff */
[----:B------:R-:W-:-:S07]  /*0e60*/  IMAD.U32 R12, RZ, RZ, UR5 ;  /* 0x00000005ff0c7e24 */ /* 0x000fce000f8e00ff */
[----:B------:R-:W-:Y:S05]  /*0e70*/  CALL.REL.NOINC `($__internal_1_$__cuda_sm20_div_s64) ;  /* 0x0000002800247944 */ /* 0x000fea0003c00000 */
[----:B------:R-:W0:Y:S01]  /*0e80*/  LDCU.64 UR4, c[0x0][0x3a0] ;  /* 0x00007400ff0477ac */ /* 0x000e220008000a00 */
[----:B------:R-:W-:-:S05]  /*0e90*/  IADD3 R11, P0, PT, RZ, -R46, RZ ;  /* 0x8000002eff0b7210 */ /* 0x000fca0007f1e0ff */
[----:B------:R-:W-:Y:S02]  /*0ea0*/  IMAD.X R4, RZ, RZ, ~R47, P0 ;  /* 0x000000ffff047224 */ /* 0x000fe400000e0e2f */
[----:B0-----:R-:W-:Y:S02]  /*0eb0*/  IMAD.U32 R21, RZ, RZ, UR4 ;  /* 0x00000004ff157e24 */ /* 0x001fe4000f8e00ff */
[----:B------:R-:W-:Y:S02]  /*0ec0*/  IMAD.U32 R15, RZ, RZ, UR5 ;  /* 0x00000005ff0f7e24 */ /* 0x000fe4000f8e00ff */
[-C--:B------:R-:W-:Y:S02]  /*0ed0*/  IMAD R4, R4, R21.reuse, RZ ;  /* 0x0000001504047224 */ /* 0x080fe400078e02ff */
[----:B------:R-:W-:-:S04]  /*0ee0*/  IMAD.WIDE.U32 R8, R11, R21, R8 ;  /* 0x000000150b087225 */ /* 0x000fc800078e0008 */
[----:B------:R-:W-:Y:S01]  /*0ef0*/  IMAD R11, R11, R15, R4 ;  /* 0x0000000f0b0b7224 */ /* 0x000fe200078e0204 */
[----:B------:R-:W-:-:S03]  /*0f00*/  MOV R19, R8 ;  /* 0x0000000800137202 */ /* 0x000fc60000000f00 */
[----:B------:R-:W-:-:S07]  /*0f10*/  IMAD.IADD R6, R9, 0x1, R11 ;  /* 0x0000000109067824 */ /* 0x000fce00078e020b */
.L_x_29:
[----:B------:R-:W-:Y:S05]  /*0f20*/  BSYNC.RECONVERGENT B0 ;  /* 0x0000000000007941 */ /* 0x000fea0003800200 */
.L_x_27:
[----:B------:R-:W0:Y:S01]  /*0f30*/  LDC.64 R22, c[0x0][0x3b0] ;  /* 0x0000ec00ff167b82 */ /* 0x000e220000000a00 */
[----:B------:R-:W1:Y:S01]  /*0f40*/  LDCU.64 UR16, c[0x0][0x3a8] ;  /* 0x00007500ff1077ac */ /* 0x000e620008000a00 */
[----:B------:R-:W-:Y:S01]  /*0f50*/  IMAD.MOV.U32 R8, RZ, RZ, R19 ;  /* 0x000000ffff087224 */ /* 0x000fe200078e0013 */
[----:B------:R-:W-:Y:S01]  /*0f60*/  BSSY.RECONVERGENT B0, `(.L_x_30) ;  /* 0x00001a2000007945 */ /* 0x000fe20003800200 */
[----:B------:R-:W-:Y:S01]  /*0f70*/  IMAD.MOV.U32 R9, RZ, RZ, R6 ;  /* 0x000000ffff097224 */ /* 0x000fe200078e0006 */
[----:B------:R-:W2:Y:S01]  /*0f80*/  LDCU.128 UR8, c[0x0][0x3e0] ;  /* 0x00007c00ff0877ac */ /* 0x000ea20008000c00 */
[-C--:B------:R-:W-:Y:S01]  /*0f90*/  IMAD R13, R47, R21.reuse, RZ ;  /* 0x000000152f0d7224 */ /* 0x080fe200078e02ff */
[----:B------:R-:W-:Y:S01]  /*0fa0*/  CS2R R58, SRZ ;  /* 0x00000000003a7805 */ /* 0x000fe2000001ff00 */
[C---:B------:R-:W-:Y:S01]  /*0fb0*/  IMAD.WIDE.U32 R10, R46.reuse, R21, R8 ;  /* 0x000000152e0a7225 */ /* 0x040fe200078e0008 */
[----:B------:R-:W3:Y:S01]  /*0fc0*/  LDCU.64 UR14, c[0x0][0x3c0] ;  /* 0x00007800ff0e77ac */ /* 0x000ee20008000a00 */
[----:B------:R-:W4:Y:S02]  /*0fd0*/  LDC.64 R20, c[0x0][0x3d0] ;  /* 0x0000f400ff147b82 */ /* 0x000f240000000a00 */
[----:B------:R-:W-:-:S02]  /*0fe0*/  IMAD R15, R46, R15, R13 ;  /* 0x0000000f2e0f7224 */ /* 0x000fc400078e020d */
[----:B------:R-:W-:Y:S02]  /*0ff0*/  IMAD.MOV.U32 R12, RZ, RZ, R5 ;  /* 0x000000ffff0c7224 */ /* 0x000fe400078e0005 */
[----:B------:R-:W-:Y:S02]  /*1000*/  IMAD.MOV.U32 R13, RZ, RZ, R3 ;  /* 0x000000ffff0d7224 */ /* 0x000fe400078e0003 */
[----:B------:R-:W5:Y:S01]  /*1010*/  LDC.64 R44, c[0x0][0x3b8] ;  /* 0x0000ee00ff2c7b82 */ /* 0x000f620000000a00 */
[----:B------:R-:W-:Y:S02]  /*1020*/  IMAD.IADD R4, R11, 0x1, R15 ;  /* 0x000000010b047824 */ /* 0x000fe400078e020f */
[----:B-1----:R-:W-:Y:S01]  /*1030*/  IMAD.WIDE.U32 R14, R10, UR16, R12 ;  /* 0x000000100a0e7c25 */ /* 0x002fe2000f8e000c */
[----:B--2---:R-:W-:Y:S01]  /*1040*/  UIMAD UR6, UR11, UR8, URZ ;  /* 0x000000080b0672a4 */ /* 0x004fe2000f8e02ff */
[----:B0-----:R-:W-:Y:S01]  /*1050*/  IADD3 R8, P0, PT, RZ, -R22, RZ ;  /* 0x80000016ff087210 */ /* 0x001fe20007f1e0ff */
[----:B------:R-:W-:-:S02]  /*1060*/  UIMAD.WIDE.U32 UR4, UR10, UR8, URZ ;  /* 0x000000080a0472a5 */ /* 0x000fc4000f8e00ff */
[----:B------:R-:W0:Y:S01]  /*1070*/  LDC.64 R30, c[0x0][0x3d8] ;  /* 0x0000f600ff1e7b82 */ /* 0x000e220000000a00 */
[----:B------:R-:W-:Y:S01]  /*1080*/  UIMAD UR6, UR10, UR9, UR6 ;  /* 0x000000090a0672a4 */ /* 0x000fe2000f8e0206 */
[----:B------:R-:W-:Y:S01]  /*1090*/  IADD3.X R9, PT, PT, RZ, ~R23, RZ, P0, !PT ;  /* 0x80000017ff097210 */ /* 0x000fe200007fe4ff */
[----:B------:R-:W-:Y:S02]  /*10a0*/  IMAD R23, R4, UR16, RZ ;  /* 0x0000001004177c24 */ /* 0x000fe4000f8e02ff */
[----:B---3--:R-:W-:Y:S01]  /*10b0*/  IMAD R11, R2, UR14, RZ ;  /* 0x0000000e020b7c24 */ /* 0x008fe2000f8e02ff */
[----:B------:R-:W-:Y:S01]  /*10c0*/  UIADD3 UR5, UPT, UPT, UR5, UR6, URZ ;  /* 0x0000000605057290 */ /* 0x000fe2000fffe0ff */
[----:B------:R-:W-:Y:S01]  /*10d0*/  IMAD R23, R10, UR17, R23 ;  /* 0x000000110a177c24 */ /* 0x000fe2000f8e0217 */
[----:B------:R-:W1:Y:S01]  /*10e0*/  LDC.64 R12, c[0x0][0x390] ;  /* 0x0000e400ff0c7b82 */ /* 0x000e620000000a00 */
[C---:B------:R-:W-:Y:S02]  /*10f0*/  IMAD R11, R26.reuse, UR15, R11 ;  /* 0x0000000f1a0b7c24 */ /* 0x040fe4000f8e020b */
[----:B------:R-:W-:Y:S01]  /*1100*/  IMAD.WIDE.U32 R8, R26, UR14, R8 ;  /* 0x0000000e1a087c25 */ /* 0x000fe2000f8e0008 */
[----:B------:R-:W-:-:S03]  /*1110*/  IADD3 R4, PT, PT, R15, R23, RZ ;  /* 0x000000170f047210 */ /* 0x000fc60007ffe0ff */
[----:B------:R-:W-:Y:S01]  /*1120*/  IMAD R25, R14, UR5, RZ ;  /* 0x000000050e197c24 */ /* 0x000fe2000f8e02ff */
[----:B------:R-:W2:Y:S01]  /*1130*/  LDC.64 R22, c[0x0][0x398] ;  /* 0x0000e600ff167b82 */ /* 0x000ea20000000a00 */
[----:B----4-:R-:W-:Y:S01]  /*1140*/  IMAD R6, R6, R20, RZ ;  /* 0x0000001406067224 */ /* 0x010fe200078e02ff */
[----:B-----5:R-:W-:Y:S01]  /*1150*/  IADD3 R18, P0, PT, RZ, -R44, RZ ;  /* 0x8000002cff127210 */ /* 0x020fe20007f1e0ff */
[----:B------:R-:W-:Y:S02]  /*1160*/  IMAD.IADD R9, R9, 0x1, R11 ;  /* 0x0000000109097824 */ /* 0x000fe400078e020b */
[----:B------:R-:W-:Y:S02]  /*1170*/  IMAD R11, R4, UR4, R25 ;  /* 0x00000004040b7c24 */ /* 0x000fe4000f8e0219 */
[C---:B------:R-:W-:Y:S02]  /*1180*/  IMAD R25, R19.reuse, R21, R6 ;  /* 0x0000001513197224 */ /* 0x040fe400078e0206 */
[----:B------:R-:W-:-:S04]  /*1190*/  IMAD.WIDE.U32 R20, R19, R20, R8 ;  /* 0x0000001413147225 */ /* 0x000fc800078e0008 */
[----:B------:R-:W-:Y:S01]  /*11a0*/  IMAD.X R19, RZ, RZ, ~R45, P0 ;  /* 0x000000ffff137224 */ /* 0x000fe200000e0e2d */
[----:B------:R-:W-:Y:S01]  /*11b0*/  ISETP.GE.U32.AND P0, PT, R16, 0x8, PT ;  /* 0x000000081000780c */ /* 0x000fe20003f06070 */
[----:B0-----:R-:W-:Y:S01]  /*11c0*/  IMAD R4, R3, R30, RZ ;  /* 0x0000001e03047224 */ /* 0x001fe200078e02ff */
[----:B------:R-:W-:Y:S01]  /*11d0*/  IADD3 R25, PT, PT, R21, R25, RZ ;  /* 0x0000001915197210 */ /* 0x000fe20007ffe0ff */
[----:B------:R-:W-:Y:S01]  /*11e0*/  IMAD R9, R2, UR10, RZ ;  /* 0x0000000a02097c24 */ /* 0x000fe2000f8e02ff */
[----:B------:R-:W-:Y:S01]  /*11f0*/  ISETP.GE.U32.AND.EX P0, PT, R17, RZ, PT, P0 ;  /* 0x000000ff1100720c */ /* 0x000fe20003f06100 */
[----:B-1----:R-:W-:Y:S02]  /*1200*/  IMAD R2, R47, R12, RZ ;  /* 0x0000000c2f027224 */ /* 0x002fe400078e02ff */
[----:B------:R-:W-:Y:S02]  /*1210*/  IMAD.MOV.U32 R24, RZ, RZ, R20 ;  /* 0x000000ffff187224 */ /* 0x000fe400078e0014 */
[----:B------:R-:W-:-:S02]  /*1220*/  IMAD R4, R5, R31, R4 ;  /* 0x0000001f05047224 */ /* 0x000fc400078e0204 */
[----:B------:R-:W-:Y:S02]  /*1230*/  IMAD R31, R26, UR11, R9 ;  /* 0x0000000b1a1f7c24 */ /* 0x000fe4000f8e0209 */
[----:B------:R-:W-:Y:S02]  /*1240*/  IMAD R9, R46, R13, R2 ;  /* 0x0000000d2e097224 */ /* 0x000fe400078e0202 */
[----:B------:R-:W-:-:S04]  /*1250*/  IMAD.WIDE.U32 R14, R14, UR4, RZ ;  /* 0x000000040e0e7c25 */ /* 0x000fc8000f8e00ff */
[----:B------:R-:W-:-:S04]  /*1260*/  IMAD.WIDE.U32 R46, R46, R12, R24 ;  /* 0x0000000c2e2e7225 */ /* 0x000fc800078e0018 */
[----:B------:R-:W-:Y:S02]  /*1270*/  IMAD R2, R7, R16, RZ ;  /* 0x0000001007027224 */ /* 0x000fe400078e02ff */
[----:B------:R-:W-:Y:S02]  /*1280*/  IMAD.IADD R15, R15, 0x1, R11 ;  /* 0x000000010f0f7824 */ /* 0x000fe400078e020b */
[----:B------:R-:W-:-:S04]  /*1290*/  IMAD.WIDE.U32 R32, R5, R30, R18 ;  /* 0x0000001e05207225 */ /* 0x000fc800078e0012 */
[----:B------:R-:W-:Y:S02]  /*12a0*/  IMAD.IADD R9, R47, 0x1, R9 ;  /* 0x000000012f097824 */ /* 0x000fe400078e0209 */
[----:B------:R-:W-:-:S04]  /*12b0*/  IMAD.WIDE.U32 R28, R37, R16, RZ ;  /* 0x00000010251c7225 */ /* 0x000fc800078e00ff */
[----:B------:R-:W-:Y:S02]  /*12c0*/  IMAD R11, R17, R37, R2 ;  /* 0x00000025110b7224 */ /* 0x000fe400078e0202 */
[----:B------:R-:W-:Y:S02]  /*12d0*/  IMAD.IADD R33, R33, 0x1, R4 ;  /* 0x0000000121217824 */ /* 0x000fe400078e0204 */
[----:B------:R-:W-:Y:S01]  /*12e0*/  IMAD.WIDE.U32 R26, R26, UR10, R14 ;  /* 0x0000000a1a1a7c25 */ /* 0x000fe2000f8e000e */
[----:B------:R-:W-:-:S03]  /*12f0*/  IADD3 R11, PT, PT, R29, R11, RZ ;  /* 0x0000000b1d0b7210 */ /* 0x000fc60007ffe0ff */
[-C--:B--2---:R-:W-:Y:S02]  /*1300*/  IMAD R8, R9, R22.reuse, RZ ;  /* 0x0000001609087224 */ /* 0x084fe400078e02ff */
[----:B------:R-:W-:Y:S02]  /*1310*/  IMAD.IADD R6, R27, 0x1, R31 ;  /* 0x000000011b067824 */ /* 0x000fe400078e021f */
[----:B------:R-:W-:-:S04]  /*1320*/  IMAD.WIDE.U32 R32, R46, R22, R32 ;  /* 0x000000162e207225 */ /* 0x000fc800078e0020 */
[----:B------:R-:W-:Y:S01]  /*1330*/  IMAD R8, R46, R23, R8 ;  /* 0x000000172e087224 */ /* 0x000fe200078e0208 */
[----:B------:R-:W-:Y:S06]  /*1340*/  @!P0 BRA `(.L_x_31) ;  /* 0x00000014008c8947 */ /* 0x000fec0003800000 */
[----:B------:R-:W0:Y:S01]  /*1350*/  LDC.64 R34, c[0x0][0x3c8] ;  /* 0x0000f200ff227b82 */ /* 0x000e220000000a00 */
[----:B------:R-:W1:Y:S01]  /*1360*/  LDCU.64 UR4, c[0x0][0x3c8] ;  /* 0x00007900ff0477ac */ /* 0x000e620008000a00 */
[C---:B------:R-:W-:Y:S01]  /*1370*/  IADD3 R49, P3, PT, R28.reuse, 0x3, RZ ;  /* 0x000000031c317810 */ /* 0x040fe20007f7e0ff */
[----:B------:R-:W-:Y:S01]  /*1380*/  VIADD R47, R28, 0x2 ;  /* 0x000000021c2f7836 */ /* 0x000fe20000000000 */
[----:B------:R-:W-:Y:S01]  /*1390*/  ISETP.GE.U32.AND P0, PT, R20, R12, PT ;  /* 0x0000000c1400720c */ /* 0x000fe20003f06070 */
[----:B------:R-:W-:Y:S01]  /*13a0*/  IMAD.IADD R41, R8, 0x1, R33 ;  /* 0x0000000108297824 */ /* 0x000fe200078e0221 */
[C---:B------:R-:W-:Y:S01]  /*13b0*/  IADD3 R51, P4, PT, R28.reuse, 0x4, RZ ;  /* 0x000000041c337810 */ /* 0x040fe20007f9e0ff */
[----:B------:R-:W2:Y:S01]  /*13c0*/  LDCU.64 UR6, c[0x0][0x388] ;  /* 0x00007100ff0677ac */ /* 0x000ea20008000a00 */
[----:B------:R-:W-:Y:S02]  /*13d0*/  ISETP.GE.AND.EX P0, PT, R25, R13, PT, P0 ;  /* 0x0000000d1900720c */ /* 0x000fe40003f06300 */
[----:B------:R-:W-:Y:S01]  /*13e0*/  IADD3 R43, PT, PT, R28, 0x4, RZ ;  /* 0x000000041c2b7810 */ /* 0x000fe20007ffe0ff */
[----:B------:R-:W-:-:S02]  /*13f0*/  IMAD.X R13, RZ, RZ, R11, P4 ;  /* 0x000000ffff0d7224 */ /* 0x000fc400020e060b */
[-C--:B0-----:R-:W-:Y:S02]  /*1400*/  IMAD R9, R11, R34.reuse, RZ ;  /* 0x000000220b097224 */ /* 0x081fe400078e02ff */
[C---:B-1----:R-:W-:Y:S01]  /*1410*/  IMAD.WIDE.U32 R38, R28.reuse, R34, UR4 ;  /* 0x000000041c267e25 */ /* 0x042fe2000f8e0022 */
[----:B------:R-:W0:Y:S03]  /*1420*/  LDCU.64 UR4, c[0x0][0x3f8] ;  /* 0x00007f00ff0477ac */ /* 0x000e260008000a00 */
[----:B------:R-:W-:Y:S01]  /*1430*/  IMAD R9, R28, R35, R9 ;  /* 0x000000231c097224 */ /* 0x000fe200078e0209 */
[C---:B------:R-:W-:Y:S01]  /*1440*/  IADD3 R44, P2, PT, R38.reuse, -R44, RZ ;  /* 0x8000002c262c7210 */ /* 0x040fe20007f5e0ff */
[----:B------:R-:W-:Y:S02]  /*1450*/  IMAD R2, R17, R34, RZ ;  /* 0x0000002211027224 */ /* 0x000fe400078e02ff */
[----:B------:R-:W-:Y:S01]  /*1460*/  IMAD.IADD R40, R39, 0x1, R9 ;  /* 0x0000000127287824 */ /* 0x000fe200078e0209 */
[----:B------:R-:W-:Y:S01]  /*1470*/  IADD3 R9, P1, PT, R38, R32, RZ ;  /* 0x0000002026097210 */ /* 0x000fe20007f3e0ff */
[----:B------:R-:W-:-:S03]  /*1480*/  IMAD.WIDE.U32 R14, R16, R34, RZ ;  /* 0x00000022100e7225 */ /* 0x000fc600078e00ff */
[----:B------:R-:W-:Y:S01]  /*1490*/  IADD3.X R45, PT, PT, R40, ~R45, RZ, P2, !PT ;  /* 0x8000002d282d7210 */ /* 0x000fe200017fe4ff */
[----:B------:R-:W-:Y:S01]  /*14a0*/  IMAD R31, R16, R35, R2 ;  /* 0x00000023101f7224 */ /* 0x000fe200078e0202 */
[C---:B------:R-:W-:Y:S01]  /*14b0*/  IADD3 R53, P2, PT, R28.reuse, 0x2, RZ ;  /* 0x000000021c357810 */ /* 0x040fe20007f5e0ff */
[----:B------:R-:W-:Y:S02]  /*14c0*/  VIADD R39, R28, 0x3 ;  /* 0x000000031c277836 */ /* 0x000fe40000000000 */
[----:B------:R-:W-:Y:S02]  /*14d0*/  IMAD.IADD R2, R15, 0x1, R31 ;  /* 0x000000010f027824 */ /* 0x000fe400078e021f */
[--C-:B------:R-:W-:Y:S02]  /*14e0*/  IMAD.X R15, RZ, RZ, R11.reuse, P2 ;  /* 0x000000ffff0f7224 */ /* 0x100fe400010e060b */
[----:B------:R-:W-:Y:S02]  /*14f0*/  IMAD R2, R2, R37, RZ ;  /* 0x0000002502027224 */ /* 0x000fe400078e02ff */
[----:B------:R-:W-:-:S02]  /*1500*/  IMAD.X R31, RZ, RZ, R11, P3 ;  /* 0x000000ffff1f7224 */ /* 0x000fc400018e060b */
[----:B------:R-:W-:Y:S02]  /*1510*/  IMAD R10, R15, R34, RZ ;  /* 0x000000220f0a7224 */ /* 0x000fe400078e02ff */
[----:B------:R-:W-:-:S04]  /*1520*/  IMAD.WIDE.U32 R36, R37, R14, R18 ;  /* 0x0000000e25247225 */ /* 0x000fc800078e0012 */
[----:B------:R-:W-:Y:S01]  /*1530*/  IMAD R7, R7, R14, R2 ;  /* 0x0000000e07077224 */ /* 0x000fe200078e0202 */
[----:B------:R-:W-:Y:S01]  /*1540*/  IADD3.X R2, PT, PT, R40, R41, RZ, P1, !PT ;  /* 0x0000002928027210 */ /* 0x000fe20000ffe4ff */
[-C--:B------:R-:W-:Y:S02]  /*1550*/  IMAD R12, R31, R34.reuse, RZ ;  /* 0x000000221f0c7224 */ /* 0x080fe400078e02ff */
[----:B------:R-:W-:Y:S01]  /*1560*/  IMAD.WIDE.U32 R14, R47, R34, R18 ;  /* 0x000000222f0e7225 */ /* 0x000fe200078e0012 */
[----:B------:R-:W-:-:S03]  /*1570*/  SHF.L.U64.HI R2, R9, 0x2, R2 ;  /* 0x0000000209027819 */ /* 0x000fc60000010202 */
[----:B------:R-:W-:Y:S02]  /*1580*/  IMAD R55, R53, R35, R10 ;  /* 0x0000002335377224 */ /* 0x000fe400078e020a */
[----:B------:R-:W-:-:S03]  /*1590*/  IMAD.WIDE.U32 R44, R5, R30, R44 ;  /* 0x0000001e052c7225 */ /* 0x000fc600078e002c */
[----:B------:R-:W-:Y:S01]  /*15a0*/  IADD3 R15, PT, PT, R55, R15, RZ ;  /* 0x0000000f370f7210 */ /* 0x000fe20007ffe0ff */
[----:B------:R-:W-:Y:S01]  /*15b0*/  IMAD R31, R49, R35, R12 ;  /* 0x00000023311f7224 */ /* 0x000fe200078e020c */
[----:B------:R-:W-:Y:S01]  /*15c0*/  ISETP.GE.U32.AND P1, PT, R44, R22, PT ;  /* 0x000000162c00720c */ /* 0x000fe20003f26070 */
[----:B------:R-:W-:Y:S02]  /*15d0*/  IMAD.IADD R12, R4, 0x1, R45 ;  /* 0x00000001040c7824 */ /* 0x000fe400078e022d */
[----:B------:R-:W-:-:S03]  /*15e0*/  IMAD.WIDE.U32 R14, R5, R30, R14 ;  /* 0x0000001e050e7225 */ /* 0x000fc600078e000e */
[----:B------:R-:W-:Y:S01]  /*15f0*/  ISETP.GE.OR.EX P1, PT, R12, R23, P0, P1 ;  /* 0x000000170c00720c */ /* 0x000fe20000726710 */
[----:B------:R-:W-:Y:S01]  /*1600*/  IMAD.WIDE.U32 R38, R39, R34, R18 ;  /* 0x0000002227267225 */ /* 0x000fe200078e0012 */
[----:B------:R-:W-:Y:S02]  /*1610*/  LOP3.LUT R12, R25, R12, RZ, 0xfc, !PT ;  /* 0x0000000c190c7212 */ /* 0x000fe400078efcff */
[----:B------:R-:W-:Y:S01]  /*1620*/  ISETP.GE.U32.AND P2, PT, R14, R22, PT ;  /* 0x000000160e00720c */ /* 0x000fe20003f46070 */
[----:B------:R-:W-:Y:S01]  /*1630*/  IMAD.IADD R39, R31, 0x1, R39 ;  /* 0x000000011f277824 */ /* 0x000fe200078e0227 */
[----:B------:R-:W-:Y:S01]  /*1640*/  ISETP.LT.OR P1, PT, R12, RZ, P1 ;  /* 0x000000ff0c00720c */ /* 0x000fe20000f21670 */
[----:B------:R-:W-:Y:S01]  /*1650*/  IMAD R48, R13, R34, RZ ;  /* 0x000000220d307224 */ /* 0x000fe200078e02ff */
[----:B------:R-:W-:Y:S01]  /*1660*/  IADD3 R14, PT, PT, R4, R15, RZ ;  /* 0x0000000f040e7210 */ /* 0x000fe20007ffe0ff */
[----:B------:R-:W-:-:S03]  /*1670*/  IMAD.WIDE.U32 R38, R5, R30, R38 ;  /* 0x0000001e05267225 */ /* 0x000fc600078e0026 */
[----:B------:R-:W-:Y:S01]  /*1680*/  ISETP.GE.OR.EX P2, PT, R14, R23, P0, P2 ;  /* 0x000000170e00720c */ /* 0x000fe20000746720 */
[----:B------:R-:W-:Y:S01]  /*1690*/  IMAD.MOV.U32 R40, RZ, RZ, R32 ;  /* 0x000000ffff287224 */ /* 0x000fe200078e0020 */
[----:B------:R-:W-:Y:S01]  /*16a0*/  LOP3.LUT R14, R25, R14, RZ, 0xfc, !PT ;  /* 0x0000000e190e7212 */ /* 0x000fe200078efcff */
[----:B------:R-:W-:Y:S01]  /*16b0*/  IMAD.WIDE.U32 R42, R43, R34, R18 ;  /* 0x000000222b2a7225 */ /* 0x000fe200078e0012 */
[----:B------:R-:W-:Y:S02]  /*16c0*/  ISETP.GE.U32.AND P4, PT, R38, R22, PT ;  /* 0x000000162600720c */ /* 0x000fe40003f86070 */
[----:B------:R-:W-:Y:S01]  /*16d0*/  ISETP.LT.OR P2, PT, R14, RZ, P2 ;  /* 0x000000ff0e00720c */ /* 0x000fe20001741670 */
[----:B------:R-:W-:Y:S01]  /*16e0*/  IMAD R59, R51, R35, R48 ;  /* 0x00000023333b7224 */ /* 0x000fe200078e0230 */
[----:B------:R-:W1:Y:S01]  /*16f0*/  @!P1 LDC.64 R14, c[0x0][0x388] ;  /* 0x0000e200ff0e9b82 */ /* 0x000e620000000a00 */
[----:B------:R-:W-:Y:S01]  /*1700*/  IMAD.IADD R12, R4, 0x1, R39 ;  /* 0x00000001040c7824 */ /* 0x000fe200078e0227 */
[----:B------:R-:W-:Y:S01]  /*1710*/  MOV R38, R36 ;  /* 0x0000002400267202 */ /* 0x000fe20000000f00 */
[----:B------:R-:W-:-:S03]  /*1720*/  IMAD.WIDE.U32 R52, R53, R34, R40 ;  /* 0x0000002235347225 */ /* 0x000fc600078e0028 */
[----:B------:R-:W-:Y:S01]  /*1730*/  ISETP.GE.OR.EX P4, PT, R12, R23, P0, P4 ;  /* 0x000000170c00720c */ /* 0x000fe20000786740 */
[----:B------:R-:W-:Y:S01]  /*1740*/  IMAD.IADD R43, R59, 0x1, R43 ;  /* 0x000000013b2b7824 */ /* 0x000fe200078e022b */
[----:B------:R-:W-:Y:S01]  /*1750*/  LOP3.LUT R12, R25, R12, RZ, 0xfc, !PT ;  /* 0x0000000c190c7212 */ /* 0x000fe200078efcff */
[----:B------:R-:W-:Y:S01]  /*1760*/  IMAD.IADD R47, R53, 0x1, R55 ;  /* 0x00000001352f7824 */ /* 0x000fe200078e0237 */
[----:B------:R-:W-:Y:S01]  /*1770*/  IADD3 R53, P5, PT, R28, 0x5, RZ ;  /* 0x000000051c357810 */ /* 0x000fe20007fbe0ff */
[----:B------:R-:W-:Y:S01]  /*1780*/  IMAD.WIDE.U32 R42, R5, R30, R42 ;  /* 0x0000001e052a7225 */ /* 0x000fe200078e002a */
[----:B------:R-:W-:Y:S02]  /*1790*/  ISETP.LT.OR P4, PT, R12, RZ, P4 ;  /* 0x000000ff0c00720c */ /* 0x000fe40002781670 */
[----:B------:R-:W-:Y:S01]  /*17a0*/  SHF.L.U64.HI R10, R52, 0x2, R47 ;  /* 0x00000002340a7819 */ /* 0x000fe2000001022f */
[----:B------:R-:W-:Y:S01]  /*17b0*/  IMAD.IADD R39, R37, 0x1, R7 ;  /* 0x0000000125277824 */ /* 0x000fe200078e0207 */
[----:B------:R-:W-:Y:S01]  /*17c0*/  ISETP.GE.U32.AND P3, PT, R42, R22, PT ;  /* 0x000000162a00720c */ /* 0x000fe20003f66070 */
[----:B------:R-:W-:-:S02]  /*17d0*/  IMAD.IADD R7, R4, 0x1, R43 ;  /* 0x0000000104077824 */ /* 0x000fc400078e022b */
[----:B------:R-:W-:Y:S02]  /*17e0*/  IMAD.X R43, RZ, RZ, R11, P5 ;  /* 0x000000ffff2b7224 */ /* 0x000fe400028e060b */
[----:B------:R-:W-:Y:S01]  /*17f0*/  IMAD.WIDE.U32 R44, R5, R30, R38 ;  /* 0x0000001e052c7225 */ /* 0x000fe200078e0026 */
[----:B------:R-:W-:Y:S02]  /*1800*/  ISETP.GE.OR.EX P3, PT, R7, R23, P0, P3 ;  /* 0x000000170700720c */ /* 0x000fe40000766730 */
[----:B------:R-:W-:Y:S01]  /*1810*/  LOP3.LUT R7, R25, R7, RZ, 0xfc, !PT ;  /* 0x0000000719077212 */ /* 0x000fe200078efcff */
[----:B------:R-:W-:Y:S01]  /*1820*/  IMAD.SHL.U32 R13, R52, 0x4, RZ ;  /* 0x00000004340d7824 */ /* 0x000fe200078e00ff */
[----:B------:R-:W-:Y:S01]  /*1830*/  ISETP.GE.U32.AND P5, PT, R44, R22, PT ;  /* 0x000000162c00720c */ /* 0x000fe20003fa6070 */
[-C--:B------:R-:W-:Y:S01]  /*1840*/  IMAD R52, R43, R34.reuse, RZ ;  /* 0x000000222b347224 */ /* 0x080fe200078e02ff */
[----:B------:R-:W-:Y:S01]  /*1850*/  ISETP.LT.OR P3, PT, R7, RZ, P3 ;  /* 0x000000ff0700720c */ /* 0x000fe20001f61670 */
[----:B------:R-:W-:Y:S01]  /*1860*/  IMAD.IADD R45, R4, 0x1, R45 ;  /* 0x00000001042d7824 */ /* 0x000fe200078e022d */
[----:B------:R-:W3:Y:S01]  /*1870*/  @!P2 LDC.64 R42, c[0x0][0x388] ;  /* 0x0000e200ff2aab82 */ /* 0x000ee20000000a00 */
[----:B------:R-:W-:-:S03]  /*1880*/  IMAD.WIDE.U32 R48, R49, R34, R40 ;  /* 0x0000002231307225 */ /* 0x000fc600078e0028 */
[----:B------:R-:W-:Y:S01]  /*1890*/  ISETP.GE.OR.EX P5, PT, R45, R23, P0, P5 ;  /* 0x000000172d00720c */ /* 0x000fe200007a6750 */
[----:B------:R-:W-:Y:S01]  /*18a0*/  IMAD.IADD R49, R49, 0x1, R31 ;  /* 0x0000000131317824 */ /* 0x000fe200078e021f */
[----:B------:R-:W-:Y:S01]  /*18b0*/  LOP3.LUT R31, R25, R45, RZ, 0xfc, !PT ;  /* 0x0000002d191f7212 */ /* 0x000fe200078efcff */
[----:B------:R-:W-:Y:S01]  /*18c0*/  IMAD.WIDE.U32 R46, R46, R22, R44 ;  /* 0x000000162e2e7225 */ /* 0x000fe200078e002c */
[----:B------:R-:W-:Y:S01]  /*18d0*/  SHF.L.U32 R7, R48, 0x2, RZ ;  /* 0x0000000230077819 */ /* 0x000fe200000006ff */
[----:B------:R-:W4:Y:S01]  /*18e0*/  @!P4 LDC.64 R44, c[0x0][0x388] ;  /* 0x0000e200ff2ccb82 */ /* 0x000f220000000a00 */
[----:B------:R-:W-:Y:S01]  /*18f0*/  ISETP.LT.OR P5, PT, R31, RZ, P5 ;  /* 0x000000ff1f00720c */ /* 0x000fe20002fa1670 */
[----:B------:R-:W-:Y:S01]  /*1900*/  IMAD.SHL.U32 R9, R9, 0x4, RZ ;  /* 0x0000000409097824 */ /* 0x000fe200078e00ff */
[----:B------:R-:W-:Y:S01]  /*1910*/  IADD3 R31, PT, PT, R8, R47, RZ ;  /* 0x0000002f081f7210 */ /* 0x000fe20007ffe0ff */
[----:B------:R-:W-:Y:S01]  /*1920*/  IMAD.WIDE.U32 R54, R53, R34, R18 ;  /* 0x0000002235367225 */ /* 0x000fe200078e0012 */
[----:B------:R-:W-:-:S02]  /*1930*/  SHF.L.U64.HI R12, R48, 0x2, R49 ;  /* 0x00000002300c7819 */ /* 0x000fc40000010231 */
[----:B-1----:R-:W-:Y:S01]  /*1940*/  @!P1 IADD3 R56, P6, PT, R9, R14, RZ ;  /* 0x0000000e09389210 */ /* 0x002fe20007fde0ff */
[----:B------:R-:W-:Y:S01]  /*1950*/  IMAD R52, R53, R35, R52 ;  /* 0x0000002335347224 */ /* 0x000fe200078e0234 */
[----:B------:R-:W-:Y:S01]  /*1960*/  SHF.L.U64.HI R31, R46, 0x2, R31 ;  /* 0x000000022e1f7819 */ /* 0x000fe2000001021f */
[----:B------:R-:W-:Y:S02]  /*1970*/  IMAD.MOV.U32 R14, RZ, RZ, RZ ;  /* 0x000000ffff0e7224 */ /* 0x000fe400078e00ff */
[----:B------:R-:W-:Y:S02]  /*1980*/  @!P1 IMAD.X R57, R2, 0x1, R15, P6 ;  /* 0x0000000102399824 */ /* 0x000fe400030e060f */
[----:B------:R-:W-:Y:S02]  /*1990*/  IMAD.SHL.U32 R15, R46, 0x4, RZ ;  /* 0x000000042e0f7824 */ /* 0x000fe400078e00ff */
[----:B------:R-:W1:Y:S01]  /*19a0*/  @!P3 LDC.64 R46, c[0x0][0x388] ;  /* 0x0000e200ff2ebb82 */ /* 0x000e620000000a00 */
[----:B------:R-:W-:Y:S01]  /*19b0*/  IMAD.WIDE.U32 R50, R51, R34, R40 ;  /* 0x0000002233327225 */ /* 0x000fe200078e0028 */
[----:B------:R5:W5:Y:S03]  /*19c0*/  @!P1 LDG.E.CONSTANT R14, desc[UR12][R56.64] ;  /* 0x0000000c380e9981 */ /* 0x000b66000c1e9900 */
[----:B------:R-:W-:Y:S01]  /*19d0*/  IMAD.IADD R55, R52, 0x1, R55 ;  /* 0x0000000134377824 */ /* 0x000fe200078e0237 */
[----:B------:R-:W-:-:S02]  /*19e0*/  IADD3 R59, PT, PT, R51, R59, RZ ;  /* 0x0000003b333b7210 */ /* 0x000fc40007ffe0ff */
[----:B---3--:R-:W-:Y:S01]  /*19f0*/  @!P2 IADD3 R58, P6, PT, R13, R42, RZ ;  /* 0x0000002a0d3aa210 */ /* 0x008fe20007fde0ff */
[----:B------:R-:W-:Y:S01]  /*1a00*/  IMAD.WIDE.U32 R54, R5, R30, R54 ;  /* 0x0000001e05367225 */ /* 0x000fe200078e0036 */
[----:B--2---:R-:W-:Y:S02]  /*1a10*/  @!P5 IADD3 R60, P1, PT, R15, UR6, RZ ;  /* 0x000000060f3cdc10 */ /* 0x004fe4000ff3e0ff */
[C---:B------:R-:W-:Y:S01]  /*1a20*/  SHF.L.U64.HI R48, R50.reuse, 0x2, R59 ;  /* 0x0000000232307819 */ /* 0x040fe2000001023b */
[----:B------:R-:W-:Y:S01]  /*1a30*/  IMAD.SHL.U32 R49, R50, 0x4, RZ ;  /* 0x0000000432317824 */ /* 0x000fe200078e00ff */
[----:B------:R-:W-:Y:S01]  /*1a40*/  @!P5 IADD3.X R61, PT, PT, R31, UR7, RZ, P1, !PT ;  /* 0x000000071f3ddc10 */ /* 0x000fe20008ffe4ff */
[----:B------:R-:W-:Y:S01]  /*1a50*/  @!P2 IMAD.X R59, R10, 0x1, R43, P6 ;  /* 0x000000010a3ba824 */ /* 0x000fe200030e062b */
[----:B------:R-:W-:Y:S02]  /*1a60*/  CS2R R50, SRZ ;  /* 0x0000000000327805 */ /* 0x000fe4000001ff00 */
[----:B------:R-:W-:Y:S01]  /*1a70*/  ISETP.GE.U32.AND P1, PT, R54, R22, PT ;  /* 0x000000163600720c */ /* 0x000fe20003f26070 */
[----:B------:R-:W-:Y:S01]  /*1a80*/  HFMA2 R54, -RZ, RZ, 0, 0 ;  /* 0x00000000ff367431 */ /* 0x000fe200000001ff */
[----:B----4-:R-:W-:-:S02]  /*1a90*/  @!P4 IADD3 R44, P6, PT, R7, R44, RZ ;  /* 0x0000002c072cc210 */ /* 0x010fc40007fde0ff */
[----:B------:R-:W2:Y:S01]  /*1aa0*/  @!P2 LDG.E.CONSTANT R51, desc[UR12][R58.64] ;  /* 0x0000000c3a33a981 */ /* 0x000ea2000c1e9900 */
[----:B-----5:R-:W-:Y:S02]  /*1ab0*/  IADD3 R57, P2, PT, R28, 0x6, RZ ;  /* 0x000000061c397810 */ /* 0x020fe40007f5e0ff */
[----:B------:R-:W-:Y:S02]  /*1ac0*/  @!P4 IMAD.X R45, R12, 0x1, R45, P6 ;  /* 0x000000010c2dc824 */ /* 0x000fe400030e062d */
[----:B------:R-:W-:Y:S01]  /*1ad0*/  IMAD.IADD R43, R4, 0x1, R55 ;  /* 0x00000001042b7824 */ /* 0x000fe200078e0237 */
[----:B------:R-:W3:Y:S04]  /*1ae0*/  @!P5 LDG.E.CONSTANT R50, desc[UR12][R60.64] ;  /* 0x0000000c3c32d981 */ /* 0x000ee8000c1e9900 */
[----:B------:R4:W5:Y:S01]  /*1af0*/  @!P4 LDG.E.CONSTANT R54, desc[UR12][R44.64] ;  /* 0x0000000c2c36c981 */ /* 0x000962000c1e9900 */
[----:B------:R-:W-:-:S02]  /*1b00*/  ISETP.GE.OR.EX P1, PT, R43, R23, P0, P1 ;  /* 0x000000172b00720c */ /* 0x000fc40000726710 */
[----:B------:R-:W-:Y:S01]  /*1b10*/  IADD3 R55, P4, PT, R28, 0x7, RZ ;  /* 0x000000071c377810 */ /* 0x000fe20007f9e0ff */
[----:B----4-:R-:W-:Y:S01]  /*1b20*/  IMAD.X R45, RZ, RZ, R11, P2 ;  /* 0x000000ffff2d7224 */ /* 0x010fe200010e060b */
[----:B-1----:R-:W-:Y:S02]  /*1b30*/  @!P3 IADD3 R42, P2, PT, R49, R46, RZ ;  /* 0x0000002e312ab210 */ /* 0x002fe40007f5e0ff */
[----:B------:R-:W-:-:S04]  /*1b40*/  LOP3.LUT R46, R25, R43, RZ, 0xfc, !PT ;  /* 0x0000002b192e7212 */ /* 0x000fc800078efcff */
[----:B------:R-:W-:Y:S01]  /*1b50*/  ISETP.LT.OR P1, PT, R46, RZ, P1 ;  /* 0x000000ff2e00720c */ /* 0x000fe20000f21670 */
[----:B------:R-:W-:Y:S02]  /*1b60*/  IMAD.X R61, RZ, RZ, R11, P4 ;  /* 0x000000ffff3d7224 */ /* 0x000fe400020e060b */
[-C--:B------:R-:W-:Y:S01]  /*1b70*/  IMAD R58, R45, R34.reuse, RZ ;  /* 0x000000222d3a7224 */ /* 0x080fe200078e02ff */
[----:B------:R-:W-:Y:S01]  /*1b80*/  MOV R56, RZ ;  /* 0x000000ff00387202 */ /* 0x000fe20000000f00 */
[----:B------:R-:W-:Y:S02]  /*1b90*/  @!P3 IMAD.X R43, R48, 0x1, R47, P2 ;  /* 0x00000001302bb824 */ /* 0x000fe400010e062f */
[-C--:B------:R-:W-:Y:S02]  /*1ba0*/  IMAD R44, R61, R34.reuse, RZ ;  /* 0x000000223d2c7224 */ /* 0x080fe400078e02ff */
[C---:B------:R-:W-:Y:S01]  /*1bb0*/  IMAD.WIDE.U32 R46, R57.reuse, R34, R18 ;  /* 0x00000022392e7225 */ /* 0x040fe200078e0012 */
[----:B------:R1:W4:Y:S03]  /*1bc0*/  @!P3 LDG.E.CONSTANT R56, desc[UR12][R42.64] ;  /* 0x0000000c2a38b981 */ /* 0x000326000c1e9900 */
[----:B------:R-:W-:-:S02]  /*1bd0*/  IMAD R59, R57, R35, R58 ;  /* 0x00000023393b7224 */ /* 0x000fc400078e023a */
[----:B------:R-:W-:Y:S02]  /*1be0*/  IMAD R58, R55, R35, R44 ;  /* 0x00000023373a7224 */ /* 0x000fe400078e022c */
[----:B------:R-:W-:Y:S02]  /*1bf0*/  IMAD.IADD R47, R59, 0x1, R47 ;  /* 0x000000013b2f7824 */ /* 0x000fe400078e022f */
[----:B------:R-:W-:Y:S01]  /*1c00*/  IMAD.WIDE.U32 R44, R55, R34, R18 ;  /* 0x00000022372c7225 */ /* 0x000fe200078e0012 */
[----:B-1----:R-:W1:Y:S03]  /*1c10*/  @!P1 LDC.64 R42, c[0x0][0x388] ;  /* 0x0000e200ff2a9b82 */ /* 0x002e660000000a00 */
[----:B------:R-:W-:-:S04]  /*1c20*/  IMAD.WIDE.U32 R46, R5, R30, R46 ;  /* 0x0000001e052e7225 */ /* 0x000fc800078e002e */
[----:B------:R-:W-:Y:S01]  /*1c30*/  IMAD.IADD R45, R58, 0x1, R45 ;  /* 0x000000013a2d7824 */ /* 0x000fe200078e022d */
[----:B------:R-:W-:Y:S01]  /*1c40*/  ISETP.GE.U32.AND P2, PT, R46, R22, PT ;  /* 0x000000162e00720c */ /* 0x000fe20003f46070 */
[----:B------:R-:W-:Y:S02]  /*1c50*/  IMAD.IADD R47, R4, 0x1, R47 ;  /* 0x00000001042f7824 */ /* 0x000fe400078e022f */
[----:B------:R-:W-:-:S03]  /*1c60*/  IMAD.WIDE.U32 R44, R5, R30, R44 ;  /* 0x0000001e052c7225 */ /* 0x000fc600078e002c */
[----:B------:R-:W-:Y:S02]  /*1c70*/  ISETP.GE.OR.EX P2, PT, R47, R23, P0, P2 ;  /* 0x000000172f00720c */ /* 0x000fe40000746720 */
[----:B------:R-:W-:Y:S02]  /*1c80*/  ISETP.GE.U32.AND P3, PT, R44, R22, PT ;  /* 0x000000162c00720c */ /* 0x000fe40003f66070 */
[----:B------:R-:W-:Y:S01]  /*1c90*/  IADD3 R46, PT, PT, R4, R45, RZ ;  /* 0x0000002d042e7210 */ /* 0x000fe20007ffe0ff */
[----:B------:R-:W-:Y:S01]  /*1ca0*/  IMAD.WIDE.U32 R44, R53, R34, R40 ;  /* 0x00000022352c7225 */ /* 0x000fe200078e0028 */
[----:B------:R-:W-:Y:S02]  /*1cb0*/  LOP3.LUT R47, R25, R47, RZ, 0xfc, !PT ;  /* 0x0000002f192f7212 */ /* 0x000fe400078efcff */
[----:B------:R-:W-:Y:S01]  /*1cc0*/  ISETP.GE.OR.EX P3, PT, R46, R23, P0, P3 ;  /* 0x000000172e00720c */ /* 0x000fe20000766730 */
[----:B------:R-:W-:Y:S01]  /*1cd0*/  IMAD.IADD R45, R45, 0x1, R52 ;  /* 0x000000012d2d7824 */ /* 0x000fe200078e0234 */
[----:B------:R-:W-:Y:S01]  /*1ce0*/  ISETP.LT.OR P2, PT, R47, RZ, P2 ;  /* 0x000000ff2f00720c */ /* 0x000fe20001741670 */
[----:B------:R-:W-:Y:S01]  /*1cf0*/  IMAD.SHL.U32 R53, R44, 0x4, RZ ;  /* 0x000000042c357824 */ /* 0x000fe200078e00ff */
[----:B------:R-:W-:-:S02]  /*1d00*/  LOP3.LUT R46, R25, R46, RZ, 0xfc, !PT ;  /* 0x0000002e192e7212 */ /* 0x000fc400078efcff */
[----:B------:R-:W-:Y:S02]  /*1d10*/  SHF.L.U64.HI R52, R44, 0x2, R45 ;  /* 0x000000022c347819 */ /* 0x000fe4000001022d */
[----:B------:R-:W-:Y:S02]  /*1d20*/  ISETP.LT.OR P3, PT, R46, RZ, P3 ;  /* 0x000000ff2e00720c */ /* 0x000fe40001f61670 */
[----:B-1----:R-:W-:Y:S02]  /*1d30*/  @!P1 IADD3 R44, P4, PT, R53, R42, RZ ;  /* 0x0000002a352c9210 */ /* 0x002fe40007f9e0ff */
[----:B------:R-:W-:-:S03]  /*1d40*/  CS2R R60, SRZ ;  /* 0x00000000003c7805 */ /* 0x000fc6000001ff00 */
[----:B------:R-:W-:Y:S02]  /*1d50*/  @!P1 IMAD.X R45, R52, 0x1, R43, P4 ;  /* 0x00000001342d9824 */ /* 0x000fe400020e062b */
[----:B------:R-:W1:Y:S03]  /*1d60*/  @!P2 LDC.64 R42, c[0x0][0x388] ;  /* 0x0000e200ff2aab82 */ /* 0x000e660000000a00 */
[----:B------:R0:W4:Y:S05]  /*1d70*/  @!P1 LDG.E.CONSTANT R60, desc[UR12][R44.64] ;  /* 0x0000000c2c3c9981 */ /* 0x00012a000c1e9900 */
[----:B0-----:R-:W0:Y:S01]  /*1d80*/  @!P3 LDC.64 R44, c[0x0][0x388] ;  /* 0x0000e200ff2cbb82 */ /* 0x001e220000000a00 */
[----:B------:R-:W-:-:S04]  /*1d90*/  IMAD.WIDE.U32 R46, R57, R34, R40 ;  /* 0x00000022392e7225 */ /* 0x000fc800078e0028 */
[----:B------:R-:W-:Y:S01]  /*1da0*/  IMAD.WIDE.U32 R40, R55, R34, R40 ;  /* 0x0000002237287225 */ /* 0x000fe200078e0028 */
[----:B------:R-:W-:-:S03]  /*1db0*/  IADD3 R47, PT, PT, R47, R59, RZ ;  /* 0x0000003b2f2f7210 */ /* 0x000fc60007ffe0ff */
[C---:B------:R-:W-:Y:S01]  /*1dc0*/  IMAD.SHL.U32 R55, R46.reuse, 0x4, RZ ;  /* 0x000000042e377824 */ /* 0x040fe200078e00ff */
[----:B------:R-:W-:Y:S01]  /*1dd0*/  SHF.L.U64.HI R47, R46, 0x2, R47 ;  /* 0x000000022e2f7819 */ /* 0x000fe2000001022f */
[----:B------:R-:W-:Y:S02]  /*1de0*/  IMAD.IADD R41, R41, 0x1, R58 ;  /* 0x0000000129297824 */ /* 0x000fe400078e023a */
[C---:B------:R-:W-:Y:S01]  /*1df0*/  IMAD.SHL.U32 R57, R40.reuse, 0x4, RZ ;  /* 0x0000000428397824 */ /* 0x040fe200078e00ff */
[----:B-1----:R-:W-:Y:S02]  /*1e00*/  @!P2 IADD3 R42, P1, PT, R55, R42, RZ ;  /* 0x0000002a372aa210 */ /* 0x002fe40007f3e0ff */
[----:B------:R-:W-:Y:S02]  /*1e10*/  SHF.L.U64.HI R46, R40, 0x2, R41 ;  /* 0x00000002282e7819 */ /* 0x000fe40000010229 */
[----:B------:R-:W-:Y:S01]  /*1e20*/  @!P2 IADD3.X R43, PT, PT, R47, R43, RZ, P1, !PT ;  /* 0x0000002b2f2ba210 */ /* 0x000fe20000ffe4ff */
[----:B------:R-:W-:-:S04]  /*1e30*/  IMAD.MOV.U32 R58, RZ, RZ, RZ ;  /* 0x000000ffff3a7224 */ /* 0x000fc800078e00ff */
[----:B------:R1:W4:Y:S01]  /*1e40*/  @!P2 LDG.E.CONSTANT R61, desc[UR12][R42.64] ;  /* 0x0000000c2a3da981 */ /* 0x000322000c1e9900 */
[----:B0-----:R-:W-:-:S05]  /*1e50*/  @!P3 IADD3 R44, P1, PT, R57, R44, RZ ;  /* 0x0000002c392cb210 */ /* 0x001fca0007f3e0ff */
[----:B------:R-:W-:-:S05]  /*1e60*/  @!P3 IMAD.X R45, R46, 0x1, R45, P1 ;  /* 0x000000012e2db824 */ /* 0x000fca00008e062d */
[----:B------:R0:W4:Y:S01]  /*1e70*/  @!P3 LDG.E.CONSTANT R58, desc[UR12][R44.64] ;  /* 0x0000000c2c3ab981 */ /* 0x000122000c1e9900 */
[----:B------:R-:W-:-:S05]  /*1e80*/  IADD3 R41, P1, PT, R28, R26, RZ ;  /* 0x0000001a1c297210 */ /* 0x000fca0007f3e0ff */
[----:B------:R-:W-:Y:S01]  /*1e90*/  IMAD.X R59, R6, 0x1, R11, P1 ;  /* 0x00000001063b7824 */ /* 0x000fe200008e060b */
[----:B------:R-:W-:-:S04]  /*1ea0*/  LEA R40, P1, R41, UR4, 0x2 ;  /* 0x0000000429287c11 */ /* 0x000fc8000f8210ff */
[----:B------:R-:W-:Y:S02]  /*1eb0*/  LEA.HI.X R41, R41, UR5, R59, 0x2, P1 ;  /* 0x0000000529297c11 */ /* 0x000fe400088f143b */
[----:B------:R-:W-:Y:S02]  /*1ec0*/  LOP3.LUT R59, R16, 0xfffffff8, RZ, 0xc0, !PT ;  /* 0xfffffff8103b7812 */ /* 0x000fe400078ec0ff */
[C---:B-1----:R-:W-:Y:S02]  /*1ed0*/  SHF.L.U64.HI R43, R34.reuse, 0x3, R35 ;  /* 0x00000003222b7819 */ /* 0x042fe40000010223 */
[----:B------:R-:W-:-:S05]  /*1ee0*/  SHF.L.U32 R42, R34, 0x3, RZ ;  /* 0x00000003222a7819 */ /* 0x000fca00000006ff */
[----:B0-----:R-:W-:Y:S01]  /*1ef0*/  IMAD.WIDE.U32 R44, R5, R30, R42 ;  /* 0x0000001e052c7225 */ /* 0x001fe200078e002a */
[----:B------:R-:W-:Y:S04]  /*1f00*/  STG.E desc[UR12][R40.64+0x4], R14 ;  /* 0x0000040e28007986 */ /* 0x000fe8000c10190c */
[----:B--2---:R-:W-:Y:S04]  /*1f10*/  STG.E desc[UR12][R40.64+0x8], R51 ;  /* 0x0000083328007986 */ /* 0x004fe8000c10190c */
[----:B-----5:R0:W-:Y:S02]  /*1f20*/  STG.E desc[UR12][R40.64+0xc], R54 ;  /* 0x00000c3628007986 */ /* 0x0201e4000c10190c */
[----:B0-----:R-:W-:-:S04]  /*1f30*/  IADD3 R54, P2, PT, R59, -0x8, RZ ;  /* 0xfffffff83b367810 */ /* 0x001fc80007f5e0ff */
[----:B------:R-:W-:Y:S01]  /*1f40*/  ISETP.NE.U32.AND P1, PT, R54, RZ, PT ;  /* 0x000000ff3600720c */ /* 0x000fe20003f25070 */
[----:B---3--:R-:W-:Y:S01]  /*1f50*/  STG.E desc[UR12][R40.64], R50 ;  /* 0x0000003228007986 */ /* 0x008fe2000c10190c */
[----:B------:R-:W-:-:S03]  /*1f60*/  IADD3 R14, P3, PT, R40, 0x30, RZ ;  /* 0x00000030280e7810 */ /* 0x000fc60007f7e0ff */
[----:B----4-:R-:W-:Y:S04]  /*1f70*/  STG.E desc[UR12][R40.64+0x10], R56 ;  /* 0x0000103828007986 */ /* 0x010fe8000c10190c */
[----:B------:R-:W-:Y:S04]  /*1f80*/  STG.E desc[UR12][R40.64+0x14], R60 ;  /* 0x0000143c28007986 */ /* 0x000fe8000c10190c */
[----:B------:R0:W-:Y:S02]  /*1f90*/  STG.E desc[UR12][R40.64+0x1c], R58 ;  /* 0x00001c3a28007986 */ /* 0x0001e4000c10190c */
[----:B0-----:R-:W-:-:S04]  /*1fa0*/  LOP3.LUT R58, R17, 0x7fffffff, RZ, 0xc0, !PT ;  /* 0x7fffffff113a7812 */ /* 0x001fc800078ec0ff */
[----:B------:R-:W-:-:S04]  /*1fb0*/  IADD3.X R51, PT, PT, R58, -0x1, RZ, P2, !PT ;  /* 0xffffffff3a337810 */ /* 0x000fc800017fe4ff */
[----:B------:R-:W-:Y:S02]  /*1fc0*/  ISETP.NE.AND.EX P1, PT, R51, RZ, PT, P1 ;  /* 0x000000ff3300720c */ /* 0x000fe40003f25310 */
[C---:B------:R-:W-:Y:S01]  /*1fd0*/  LEA R50, P2, R34.reuse, UR6, 0x5 ;  /* 0x0000000622327c11 */ /* 0x040fe2000f8428ff */
[----:B------:R0:W-:Y:S03]  /*1fe0*/  STG.E desc[UR12][R40.64+0x18], R61 ;  /* 0x0000183d28007986 */ /* 0x0001e6000c10190c */
[----:B------:R-:W-:Y:S01]  /*1ff0*/  LEA.HI.X R30, R34, UR7, R35, 0x5, P2 ;  /* 0x00000007221e7c11 */ /* 0x000fe200090f2c23 */
[----:B0-----:R-:W-:-:S06]  /*2000*/  IMAD.X R40, RZ, RZ, R41, P3 ;  /* 0x000000ffff287224 */ /* 0x001fcc00018e0629 */
[----:B------:R-:W-:Y:S05]  /*2010*/  @!P1 BRA `(.L_x_31) ;  /* 0x0000000800589947 */ /* 0x000fea0003800000 */
[----:B------:R-:W-:Y:S01]  /*2020*/  BSSY.RECONVERGENT B1, `(.L_x_31) ;  /* 0x0000095000017945 */ /* 0x000fe20003800200 */
[----:B------:R-:W-:Y:S01]  /*2030*/  IMAD.IADD R61, R4, 0x1, R45 ;  /* 0x00000001043d7824 */ /* 0x000fe200078e022d */
[----:B------:R-:W-:Y:S01]  /*2040*/  MOV R45, R40 ;  /* 0x00000028002d7202 */ /* 0x000fe20000000f00 */
[----:B------:R-:W-:Y:S01]  /*2050*/  IMAD.MOV.U32 R4, RZ, RZ, R44 ;  /* 0x000000ffff047224 */ /* 0x000fe200078e002c */
[----:B------:R-:W-:-:S07]  /*2060*/  SHF.L.U64.HI R35, R34, 0x5, R35 ;  /* 0x0000000522237819 */ /* 0x000fce0000010223 */
.L_x_32:
[----:B------:R-:W0:Y:S01]  /*2070*/  LDC.64 R18, c[0x0][0x3c8] ;  /* 0x0000f200ff127b82 */ /* 0x000e220000000a00 */
[----:B------:R-:W1:Y:S01]  /*2080*/  LDCU.64 UR6, c[0x0][0x3c8] ;  /* 0x00007900ff0677ac */ /* 0x000e620008000a00 */
[----:B------:R-:W-:Y:S01]  /*2090*/  IMAD.MOV.U32 R56, RZ, RZ, RZ ;  /* 0x000000ffff387224 */ /* 0x000fe200078e00ff */
[----:B------:R-:W2:Y:S01]  /*20a0*/  LDCU.64 UR8, c[0x0][0x398] ;  /* 0x00007300ff0877ac */ /* 0x000ea20008000a00 */
[----:B------:R-:W3:Y:S01]  /*20b0*/  LDCU.64 UR4, c[0x0][0x3b8] ;  /* 0x00007700ff0477ac */ /* 0x000ee20008000a00 */
[----:B-1----:R-:W-:-:S04]  /*20c0*/  IMAD R23, R11, UR6, RZ ;  /* 0x000000060b177c24 */ /* 0x002fc8000f8e02ff */
[C---:B------:R-:W-:Y:S02]  /*20d0*/  IMAD R23, R28.reuse, UR7, R23 ;  /* 0x000000071c177c24 */ /* 0x040fe4000f8e0217 */
[----:B0-----:R-:W-:-:S04]  /*20e0*/  IMAD.WIDE.U32 R18, R28, UR6, R18 ;  /* 0x000000061c127c25 */ /* 0x001fc8000f8e0012 */
[----:B--2---:R-:W-:Y:S02]  /*20f0*/  IMAD.U32 R22, RZ, RZ, UR8 ;  /* 0x00000008ff167e24 */ /* 0x004fe4000f8e00ff */
[----:B------:R-:W-:Y:S01]  /*2100*/  IMAD.IADD R40, R19, 0x1, R23 ;  /* 0x0000000113287824 */ /* 0x000fe200078e0217 */
[----:B---3--:R-:W-:Y:S01]  /*2110*/  IADD3 R19, P2, P3, R4, -UR4, R18 ;  /* 0x8000000404137c10 */ /* 0x008fe2000fb5e012 */
[----:B------:R-:W-:-:S03]  /*2120*/  IMAD.U32 R23, RZ, RZ, UR9 ;  /* 0x00000009ff177e24 */ /* 0x000fc6000f8e00ff */
[----:B------:R-:W-:Y:S02]  /*2130*/  ISETP.GE.U32.AND P1, PT, R19, R22, PT ;  /* 0x000000161300720c */ /* 0x000fe40003f26070 */
[----:B------:R-:W-:Y:S02]  /*2140*/  IADD3.X R18, PT, PT, R61, ~UR5, R40, P2, P3 ;  /* 0x800000053d127c10 */ /* 0x000fe400097e6428 */
[----:B------:R-:W-:Y:S02]  /*2150*/  IADD3 R19, P2, PT, R4, R36, RZ ;  /* 0x0000002404137210 */ /* 0x000fe40007f5e0ff */
[----:B------:R-:W-:Y:S02]  /*2160*/  ISETP.GE.OR.EX P1, PT, R18, R23, P0, P1 ;  /* 0x000000171200720c */ /* 0x000fe40000726710 */
[----:B------:R-:W-:-:S04]  /*2170*/  LOP3.LUT R18, R25, R18, RZ, 0xfc, !PT ;  /* 0x0000001219127212 */ /* 0x000fc800078efcff */
[----:B------:R-:W-:Y:S02]  /*2180*/  ISETP.LT.OR P1, PT, R18, RZ, P1 ;  /* 0x000000ff1200720c */ /* 0x000fe40000f21670 */
[----:B------:R-:W-:Y:S02]  /*2190*/  IADD3.X R18, PT, PT, R61, R39, RZ, P2, !PT ;  /* 0x000000273d127210 */ /* 0x000fe400017fe4ff */
[----:B------:R-:W-:Y:S02]  /*21a0*/  ISETP.GE.U32.AND P2, PT, R19, R22, PT ;  /* 0x000000161300720c */ /* 0x000fe40003f46070 */
[----:B------:R-:W-:Y:S02]  /*21b0*/  LOP3.LUT R19, R25, R18, RZ, 0xfc, !PT ;  /* 0x0000001219137212 */ /* 0x000fe400078efcff */
[----:B------:R-:W-:-:S04]  /*21c0*/  ISETP.GE.OR.EX P2, PT, R18, R23, P0, P2 ;  /* 0x000000171200720c */ /* 0x000fc80000746720 */
[----:B------:R-:W-:Y:S02]  /*21d0*/  ISETP.LT.OR P2, PT, R19, RZ, P2 ;  /* 0x000000ff1300720c */ /* 0x000fe40001741670 */
[----:B------:R-:W-:-:S05]  /*21e0*/  @!P1 IADD3 R18, P3, PT, R50, R9, RZ ;  /* 0x0000000932129210 */ /* 0x000fca0007f7e0ff */
[----:B------:R-:W-:-:S05]  /*21f0*/  @!P1 IMAD.X R19, R30, 0x1, R2, P3 ;  /* 0x000000011e139824 */ /* 0x000fca00018e0602 */
[----:B------:R0:W2:Y:S01]  /*2200*/  @!P1 LDG.E.CONSTANT R56, desc[UR12][R18.64] ;  /* 0x0000000c12389981 */ /* 0x0000a2000c1e9900 */
[----:B------:R-:W-:-:S05]  /*2210*/  @!P2 IADD3 R40, P1, PT, R50, R15, RZ ;  /* 0x0000000f3228a210 */ /* 0x000fca0007f3e0ff */
[----:B------:R-:W-:Y:S02]  /*2220*/  @!P2 IMAD.X R41, R30, 0x1, R31, P1 ;  /* 0x000000011e29a824 */ /* 0x000fe400008e061f */
[----:B0-----:R-:W-:-:S06]  /*2230*/  HFMA2 R19, -RZ, RZ, 0, 0 ;  /* 0x00000000ff137431 */ /* 0x001fcc00000001ff */
[----:B------:R-:W3:Y:S01]  /*2240*/  @!P2 LDG.E.CONSTANT R19, desc[UR12][R40.64] ;  /* 0x0000000c2813a981 */ /* 0x000ee2000c1e9900 */
[----:B------:R-:W-:Y:S01]  /*2250*/  UIADD3 UR4, UP0, UPT, URZ, -UR4, URZ ;  /* 0x80000004ff047290 */ /* 0x000fe2000ff1e0ff */
[----:B------:R-:W-:Y:S01]  /*2260*/  IMAD.MOV.U32 R44, RZ, RZ, R14 ;  /* 0x000000ffff2c7224 */ /* 0x000fe200078e000e */
[----:B------:R-:W-:Y:S02]  /*2270*/  IADD3 R60, P1, PT, R28, 0x2, RZ ;  /* 0x000000021c3c7810 */ /* 0x000fe40007f3e0ff */
[----:B------:R-:W-:Y:S02]  /*2280*/  UIADD3.X UR5, UPT, UPT, URZ, ~UR5, URZ, UP0, !UPT ;  /* 0x80000005ff057290 */ /* 0x000fe400087fe4ff */
[----:B------:R-:W-:Y:S02]  /*2290*/  IMAD.U32 R18, RZ, RZ, UR4 ;  /* 0x00000004ff127e24 */ /* 0x000fe4000f8e00ff */
[----:B------:R-:W-:-:S04]  /*22a0*/  IMAD.X R14, RZ, RZ, R11, P1 ;  /* 0x000000ffff0e7224 */ /* 0x000fc800008e060b */
[----:B------:R-:W-:Y:S01]  /*22b0*/  IMAD R14, R14, UR6, RZ ;  /* 0x000000060e0e7c24 */ /* 0x000fe2000f8e02ff */
[----:B--2---:R0:W-:Y:S03]  /*22c0*/  STG.E desc[UR12][R44.64+-0xc], R56 ;  /* 0xfffff4382c007986 */ /* 0x0041e6000c10190c */
[----:B0-----:R-:W-:Y:S01]  /*22d0*/  IMAD R56, R60, UR7, R14 ;  /* 0x000000073c387c24 */ /* 0x001fe2000f8e020e */
[----:B---3--:R0:W-:Y:S02]  /*22e0*/  STG.E desc[UR12][R44.64+-0x10], R19 ;  /* 0xfffff0132c007986 */ /* 0x0081e4000c10190c */
[----:B0-----:R-:W-:-:S03]  /*22f0*/  MOV R19, UR5 ;  /* 0x0000000500137c02 */ /* 0x001fc60008000f00 */
[----:B------:R-:W-:-:S03]  /*2300*/  IMAD.WIDE.U32 R40, R60, UR6, R18 ;  /* 0x000000063c287c25 */ /* 0x000fc6000f8e0012 */
[----:B------:R-:W-:-:S04]  /*2310*/  IADD3 R14, P1, PT, R4, R40, RZ ;  /* 0x00000028040e7210 */ /* 0x000fc80007f3e0ff */
[----:B------:R-:W-:Y:S02]  /*2320*/  IADD3.X R40, PT, PT, R61, R56, R41, P1, !PT ;  /* 0x000000383d287210 */ /* 0x000fe40000ffe429 */
[----:B------:R-:W-:Y:S02]  /*2330*/  ISETP.GE.U32.AND P1, PT, R14, R22, PT ;  /* 0x000000160e00720c */ /* 0x000fe40003f26070 */
[----:B------:R-:W-:Y:S02]  /*2340*/  LOP3.LUT R14, R25, R40, RZ, 0xfc, !PT ;  /* 0x00000028190e7212 */ /* 0x000fe400078efcff */
[----:B------:R-:W-:-:S04]  /*2350*/  ISETP.GE.OR.EX P1, PT, R40, R23, P0, P1 ;  /* 0x000000172800720c */ /* 0x000fc80000726710 */
[----:B------:R-:W-:Y:S01]  /*2360*/  ISETP.LT.OR P1, PT, R14, RZ, P1 ;  /* 0x000000ff0e00720c */ /* 0x000fe20000f21670 */
[----:B------:R-:W-:-:S12]  /*2370*/  IMAD.MOV.U32 R14, RZ, RZ, RZ ;  /* 0x000000ffff0e7224 */ /* 0x000fd800078e00ff */
[----:B------:R-:W-:-:S05]  /*2380*/  @!P1 IADD3 R40, P2, PT, R50, R13, RZ ;  /* 0x0000000d32289210 */ /* 0x000fca0007f5e0ff */
[----:B------:R-:W-:-:S05]  /*2390*/  @!P1 IMAD.X R41, R30, 0x1, R10, P2 ;  /* 0x000000011e299824 */ /* 0x000fca00010e060a */
[----:B------:R0:W2:Y:S01]  /*23a0*/  @!P1 LDG.E.CONSTANT R14, desc[UR12][R40.64] ;  /* 0x0000000c280e9981 */ /* 0x0000a2000c1e9900 */
[----:B------:R-:W-:-:S05]  /*23b0*/  IADD3 R56, P1, PT, R28, 0x3, RZ ;  /* 0x000000031c387810 */ /* 0x000fca0007f3e0ff */
[----:B------:R-:W-:-:S04]  /*23c0*/  IMAD.X R60, RZ, RZ, R11, P1 ;  /* 0x000000ffff3c7224 */ /* 0x000fc800008e060b */
[----:B------:R-:W-:Y:S02]  /*23d0*/  IMAD R60, R60, UR6, RZ ;  /* 0x000000063c3c7c24 */ /* 0x000fe4000f8e02ff */
[----:B0-----:R-:W-:-:S04]  /*23e0*/  IMAD.WIDE.U32 R40, R56, UR6, R18 ;  /* 0x0000000638287c25 */ /* 0x001fc8000f8e0012 */
[----:B------:R-:W-:Y:S01]  /*23f0*/  IMAD R60, R56, UR7, R60 ;  /* 0x00000007383c7c24 */ /* 0x000fe2000f8e023c */
[----:B------:R-:W-:-:S04]  /*2400*/  IADD3 R56, P1, PT, R4, R40, RZ ;  /* 0x0000002804387210 */ /* 0x000fc80007f3e0ff */
[----:B------:R-:W-:Y:S02]  /*2410*/  IADD3.X R60, PT, PT, R61, R60, R41, P1, !PT ;  /* 0x0000003c3d3c7210 */ /* 0x000fe40000ffe429 */
[----:B------:R-:W-:Y:S02]  /*2420*/  ISETP.GE.U32.AND P1, PT, R56, R22, PT ;  /* 0x000000163800720c */ /* 0x000fe40003f26070 */
[----:B------:R-:W-:Y:S02]  /*2430*/  LOP3.LUT R40, R25, R60, RZ, 0xfc, !PT ;  /* 0x0000003c19287212 */ /* 0x000fe400078efcff */
[----:B------:R-:W-:-:S04]  /*2440*/  ISETP.GE.OR.EX P1, PT, R60, R23, P0, P1 ;  /* 0x000000173c00720c */ /* 0x000fc80000726710 */
[----:B------:R-:W-:-:S13]  /*2450*/  ISETP.LT.OR P1, PT, R40, RZ, P1 ;  /* 0x000000ff2800720c */ /* 0x000fda0000f21670 */
[----:B------:R-:W-:-:S04]  /*2460*/  @!P1 IADD3 R40, P2, PT, R50, R7, RZ ;  /* 0x0000000732289210 */ /* 0x000fc80007f5e0ff */
[----:B------:R-:W-:Y:S01]  /*2470*/  @!P1 IADD3.X R41, PT, PT, R30, R12, RZ, P2, !PT ;  /* 0x0000000c1e299210 */ /* 0x000fe200017fe4ff */
[----:B--2---:R0:W-:Y:S02]  /*2480*/  STG.E desc[UR12][R44.64+-0x8], R14 ;  /* 0xfffff80e2c007986 */ /* 0x0041e4000c10190c */
[----:B0-----:R-:W-:-:S06]  /*2490*/  IMAD.MOV.U32 R14, RZ, RZ, RZ ;  /* 0x000000ffff0e7224 */ /* 0x001fcc00078e00ff */
        /* <DEDUP_REMOVED lines=12> */
[----:B------:R-:W-:-:S05]  /*2560*/  @!P1 IADD3 R40, P2, PT, R50, R49, RZ ;  /* 0x0000003132289210 */ /* 0x000fca0007f5e0ff */
[----:B------:R-:W-:Y:S01]  /*2570*/  @!P1 IMAD.X R41, R30, 0x1, R48, P2 ;  /* 0x000000011e299824 */ /* 0x000fe200010e0630 */
[----:B--2---:R0:W-:Y:S02]  /*2580*/  STG.E desc[UR12][R44.64+-0x4], R14 ;  /* 0xfffffc0e2c007986 */ /* 0x0041e4000c10190c */
[----:B0-----:R-:W-:-:S06]  /*2590*/  MOV R14, RZ ;  /* 0x000000ff000e7202 */ /* 0x001fcc0000000f00 */
        /* <DEDUP_REMOVED lines=15> */
[----:B0-----:R-:W-:-:S06]  /*2690*/  IMAD.MOV.U32 R14, RZ, RZ, RZ ;  /* 0x000000ffff0e7224 */ /* 0x001fcc00078e00ff */
[----:B------:R0:W2:Y:S01]  /*26a0*/  @!P1 LDG.E.CONSTANT R14, desc[UR12][R40.64] ;  /* 0x0000000c280e9981 */ /* 0x0000a2000c1e9900 */
[----:B------:R-:W-:-:S04]  /*26b0*/  IADD3 R56, P1, PT, R28, 0x6, RZ ;  /* 0x000000061c387810 */ /* 0x000fc80007f3e0ff */
[----:B------:R-:W-:-:S05]  /*26c0*/  IADD3.X R60, PT, PT, RZ, R11, RZ, P1, !PT ;  /* 0x0000000bff3c7210 */ /* 0x000fca0000ffe4ff */
        /* <DEDUP_REMOVED lines=21> */
[----:B------:R-:W-:Y:S01]  /*2820*/  ISETP.GE.U32.AND P1, PT, R56, R22, PT ;  /* 0x000000163800720c */ /* 0x000fe20003f26070 */
[----:B------:R-:W-:Y:S01]  /*2830*/  IMAD.MOV.U32 R56, RZ, RZ, RZ ;  /* 0x000000ffff387224 */ /* 0x000fe200078e00ff */
[----:B------:R-:W-:Y:S02]  /*2840*/  LOP3.LUT R40, R25, R60, RZ, 0xfc, !PT ;  /* 0x0000003c19287212 */ /* 0x000fe400078efcff */
[----:B------:R-:W-:-:S04]  /*2850*/  ISETP.GE.OR.EX P1, PT, R60, R23, P0, P1 ;  /* 0x000000173c00720c */ /* 0x000fc80000726710 */
[----:B------:R-:W-:-:S13]  /*2860*/  ISETP.LT.OR P1, PT, R40, RZ, P1 ;  /* 0x000000ff2800720c */ /* 0x000fda0000f21670 */
[----:B------:R-:W-:-:S04]  /*2870*/  @!P1 IADD3 R40, P2, PT, R50, R57, RZ ;  /* 0x0000003932289210 */ /* 0x000fc80007f5e0ff */
[----:B------:R-:W-:-:S05]  /*2880*/  @!P1 IADD3.X R41, PT, PT, R30, R46, RZ, P2, !PT ;  /* 0x0000002e1e299210 */ /* 0x000fca00017fe4ff */
[----:B------:R-:W3:Y:S01]  /*2890*/  @!P1 LDG.E.CONSTANT R56, desc[UR12][R40.64] ;  /* 0x0000000c28389981 */ /* 0x000ee2000c1e9900 */
[----:B------:R-:W-:-:S04]  /*28a0*/  IADD3 R54, P1, PT, R54, -0x8, RZ ;  /* 0xfffffff836367810 */ /* 0x000fc80007f3e0ff */
[----:B------:R-:W-:Y:S02]  /*28b0*/  IADD3.X R51, PT, PT, R51, -0x1, RZ, P1, !PT ;  /* 0xffffffff33337810 */ /* 0x000fe40000ffe4ff */
[----:B------:R-:W-:-:S04]  /*28c0*/  ISETP.NE.U32.AND P1, PT, R54, RZ, PT ;  /* 0x000000ff3600720c */ /* 0x000fc80003f25070 */
[----:B------:R-:W-:Y:S02]  /*28d0*/  ISETP.NE.AND.EX P1, PT, R51, RZ, PT, P1 ;  /* 0x000000ff3300720c */ /* 0x000fe40003f25310 */
[----:B------:R-:W-:Y:S02]  /*28e0*/  IADD3 R4, P3, PT, R4, R42, RZ ;  /* 0x0000002a04047210 */ /* 0x000fe40007f7e0ff */
[----:B------:R-:W-:-:S03]  /*28f0*/  LEA R50, P2, R34, R50, 0x5 ;  /* 0x0000003222327211 */ /* 0x000fc600078428ff */
[----:B------:R-:W-:Y:S01]  /*2900*/  IMAD.X R61, R61, 0x1, R43, P3 ;  /* 0x000000013d3d7824 */ /* 0x000fe200018e062b */
[----:B------:R-:W-:Y:S01]  /*2910*/  IADD3.X R30, PT, PT, R30, R35, RZ, P2, !PT ;  /* 0x000000231e1e7210 */ /* 0x000fe200017fe4ff */
[----:B--2---:R0:W-:Y:S02]  /*2920*/  STG.E desc[UR12][R44.64+0x8], R14 ;  /* 0x0000080e2c007986 */ /* 0x0041e4000c10190c */
[----:B0-----:R-:W-:Y:S02]  /*2930*/  IADD3 R14, P4, PT, R44, 0x20, RZ ;  /* 0x000000202c0e7810 */ /* 0x001fe40007f9e0ff */
[----:B---3--:R0:W-:Y:S03]  /*2940*/  STG.E desc[UR12][R44.64+0xc], R56 ;  /* 0x00000c382c007986 */ /* 0x0081e6000c10190c */
[----:B0-----:R-:W-:Y:S01]  /*2950*/  IMAD.X R45, RZ, RZ, R45, P4 ;  /* 0x000000ffff2d7224 */ /* 0x001fe200020e062d */
[----:B------:R-:W-:Y:S07]  /*2960*/  @P1 BRA `(.L_x_32) ;  /* 0xfffffff400c01947 */ /* 0x000fee000383ffff */
[----:B------:R-:W-:Y:S05]  /*2970*/  BSYNC.RECONVERGENT B1 ;  /* 0x0000000000017941 */ /* 0x000fea0003800200 */
.L_x_31:
[----:B------:R-:W-:Y:S05]  /*2980*/  BSYNC.RECONVERGENT B0 ;  /* 0x0000000000007941 */ /* 0x000fea0003800200 */
.L_x_30:
[----:B------:R-:W-:Y:S01]  /*2990*/  LOP3.LUT R2, R16, 0x7, RZ, 0xc0, !PT ;  /* 0x0000000710027812 */ /* 0x000fe200078ec0ff */
[----:B------:R-:W-:Y:S03]  /*29a0*/  BSSY.RECONVERGENT B0, `(.L_x_33) ;  /* 0x00000cc000007945 */ /* 0x000fe60003800200 */
[----:B------:R-:W-:-:S04]  /*29b0*/  ISETP.NE.U32.AND P0, PT, R2, RZ, PT ;  /* 0x000000ff0200720c */ /* 0x000fc80003f05070 */
[----:B------:R-:W-:-:S13]  /*29c0*/  ISETP.NE.AND.EX P0, PT, RZ, RZ, PT, P0 ;  /* 0x000000ffff00720c */ /* 0x000fda0003f05300 */
[----:B------:R-:W-:Y:S05]  /*29d0*/  @!P0 BRA `(.L_x_34) ;  /* 0x0000000c00208947 */ /* 0x000fea0003800000 */
[----:B------:R-:W-:Y:S01]  /*29e0*/  IADD3 R2, P0, PT, R2, -0x1, RZ ;  /* 0xffffffff02027810 */ /* 0x000fe20007f1e0ff */
[----:B------:R-:W-:Y:S01]  /*29f0*/  BSSY.RECONVERGENT B1, `(.L_x_35) ;  /* 0x0000065000017945 */ /* 0x000fe20003800200 */
[----:B------:R-:W-:Y:S01]  /*2a00*/  LOP3.LUT R4, R16, 0x3, RZ, 0xc0, !PT ;  /* 0x0000000310047812 */ /* 0x000fe200078ec0ff */
[----:B------:R-:W-:Y:S01]  /*2a10*/  IMAD.IADD R7, R33, 0x1, R8 ;  /* 0x0000000121077824 */ /* 0x000fe200078e0208 */
[----:B------:R-:W-:Y:S01]  /*2a20*/  ISETP.GE.U32.AND P1, PT, R2, 0x3, PT ;  /* 0x000000030200780c */ /* 0x000fe20003f26070 */
[----:B------:R-:W-:Y:S01]  /*2a30*/  IMAD.X R2, RZ, RZ, -0x1, P0 ;  /* 0xffffffffff027424 */ /* 0x000fe200000e06ff */
[----:B------:R-:W-:-:S04]  /*2a40*/  ISETP.NE.U32.AND P0, PT, R4, RZ, PT ;  /* 0x000000ff0400720c */ /* 0x000fc80003f05070 */
[----:B------:R-:W-:Y:S02]  /*2a50*/  ISETP.GE.U32.AND.EX P1, PT, R2, RZ, PT, P1 ;  /* 0x000000ff0200720c */ /* 0x000fe40003f26110 */
[----:B------:R-:W-:-:S11]  /*2a60*/  ISETP.NE.AND.EX P0, PT, RZ, RZ, PT, P0 ;  /* 0x000000ffff00720c */ /* 0x000fd60003f05300 */
[----:B------:R-:W-:Y:S05]  /*2a70*/  @!P1 BRA `(.L_x_36) ;  /* 0x0000000400709947 */ /* 0x000fea0003800000 */
[----:B------:R-:W0:Y:S01]  /*2a80*/  LDCU.64 UR6, c[0x0][0x3c8] ;  /* 0x00007900ff0677ac */ /* 0x000e220008000a00 */
[----:B------:R-:W-:Y:S01]  /*2a90*/  IADD3 R43, P1, PT, R59, R28, RZ ;  /* 0x0000001c3b2b7210 */ /* 0x000fe20007f3e0ff */
[----:B------:R-:W1:Y:S04]  /*2aa0*/  LDCU.64 UR8, c[0x0][0x3d8] ;  /* 0x00007b00ff0877ac */ /* 0x000e680008000a00 */
[----:B------:R-:W-:Y:S01]  /*2ab0*/  IMAD.X R45, R58, 0x1, R11, P1 ;  /* 0x000000013a2d7824 */ /* 0x000fe200008e060b */
[----:B------:R-:W2:Y:S03]  /*2ac0*/  LDCU.64 UR4, c[0x0][0x390] ;  /* 0x00007200ff0477ac */ /* 0x000ea60008000a00 */
[----:B0-----:R-:W-:-:S02]  /*2ad0*/  IMAD R2, R45, UR6, RZ ;  /* 0x000000062d027c24 */ /* 0x001fc4000f8e02ff */
[----:B------:R-:W-:-:S04]  /*2ae0*/  IMAD.WIDE.U32 R8, R43, UR6, R18 ;  /* 0x000000062b087c25 */ /* 0x000fc8000f8e0012 */
[----:B------:R-:W-:Y:S02]  /*2af0*/  IMAD R47, R43, UR7, R2 ;  /* 0x000000072b2f7c24 */ /* 0x000fe4000f8e0202 */
[----:B-1----:R-:W-:Y:S01]  /*2b00*/  IMAD R2, R3, UR8, RZ ;  /* 0x0000000803027c24 */ /* 0x002fe2000f8e02ff */
[----:B--2---:R-:W-:Y:S02]  /*2b10*/  ISETP.GE.U32.AND P3, PT, R20, UR4, PT ;  /* 0x0000000414007c0c */ /* 0x004fe4000bf66070 */
[----:B------:R-:W-:Y:S01]  /*2b20*/  IADD3 R9, PT, PT, R9, R47, RZ ;  /* 0x0000002f09097210 */ /* 0x000fe20007ffe0ff */
[----:B------:R-:W-:Y:S01]  /*2b30*/  IMAD R13, R5, UR9, R2 ;  /* 0x00000009050d7c24 */ /* 0x000fe2000f8e0202 */
[----:B------:R-:W-:Y:S01]  /*2b40*/  ISETP.GE.AND.EX P3, PT, R25, UR5, PT, P3 ;  /* 0x0000000519007c0c */ /* 0x000fe2000bf66330 */
[----:B------:R-:W0:Y:S01]  /*2b50*/  LDCU.64 UR4, c[0x0][0x3f8] ;  /* 0x00007f00ff0477ac */ /* 0x000e220008000a00 */
[----:B------:R-:W-:-:S04]  /*2b60*/  IMAD.WIDE.U32 R8, R5, UR8, R8 ;  /* 0x0000000805087c25 */ /* 0x000fc8000f8e0008 */
[----:B------:R-:W-:Y:S01]  /*2b70*/  IMAD.IADD R2, R13, 0x1, R9 ;  /* 0x000000010d027824 */ /* 0x000fe200078e0209 */
[C---:B------:R-:W-:Y:S02]  /*2b80*/  IADD3 R9, P4, PT, R8.reuse, UR6, RZ ;  /* 0x0000000608097c10 */ /* 0x040fe4000ff9e0ff */
[-C--:B------:R-:W-:Y:S02]  /*2b90*/  ISETP.GE.U32.AND P2, PT, R8, R22.reuse, PT ;  /* 0x000000160800720c */ /* 0x080fe40003f46070 */
[C---:B------:R-:W-:Y:S02]  /*2ba0*/  ISETP.GE.U32.AND P1, PT, R9.reuse, R22, PT ;  /* 0x000000160900720c */ /* 0x040fe40003f26070 */
[C---:B------:R-:W-:Y:S02]  /*2bb0*/  IADD3.X R8, PT, PT, R2.reuse, UR7, RZ, P4, !PT ;  /* 0x0000000702087c10 */ /* 0x040fe4000a7fe4ff */
[----:B------:R-:W-:Y:S02]  /*2bc0*/  IADD3 R9, P4, PT, R9, UR6, RZ ;  /* 0x0000000609097c10 */ /* 0x000fe4000ff9e0ff */
[----:B------:R-:W-:-:S02]  /*2bd0*/  ISETP.GE.OR.EX P2, PT, R2, R23, P3, P2 ;  /* 0x000000170200720c */ /* 0x000fc40001f46720 */
[C---:B------:R-:W-:Y:S02]  /*2be0*/  LOP3.LUT R2, R25.reuse, R2, RZ, 0xfc, !PT ;  /* 0x0000000219027212 */ /* 0x040fe400078efcff */
[C---:B------:R-:W-:Y:S02]  /*2bf0*/  ISETP.GE.OR.EX P1, PT, R8.reuse, R23, P3, P1 ;  /* 0x000000170800720c */ /* 0x040fe40001f26710 */
[----:B------:R-:W-:Y:S02]  /*2c00*/  LOP3.LUT R10, R25, R8, RZ, 0xfc, !PT ;  /* 0x00000008190a7212 */ /* 0x000fe400078efcff */
[----:B------:R-:W-:Y:S02]  /*2c10*/  IADD3.X R8, PT, PT, R8, UR7, RZ, P4, !PT ;  /* 0x0000000708087c10 */ /* 0x000fe4000a7fe4ff */
[C---:B------:R-:W-:Y:S02]  /*2c20*/  ISETP.GE.U32.AND P4, PT, R9.reuse, R22, PT ;  /* 0x000000160900720c */ /* 0x040fe40003f86070 */
[----:B------:R-:W-:-:S02]  /*2c30*/  IADD3 R9, P5, PT, R9, UR6, RZ ;  /* 0x0000000609097c10 */ /* 0x000fc4000ffbe0ff */
[----:B------:R-:W-:Y:S02]  /*2c40*/  ISETP.LT.OR P2, PT, R2, RZ, P2 ;  /* 0x000000ff0200720c */ /* 0x000fe40001741670 */
[----:B------:R-:W-:Y:S02]  /*2c50*/  ISETP.LT.OR P1, PT, R10, RZ, P1 ;  /* 0x000000ff0a00720c */ /* 0x000fe40000f21670 */
[C---:B------:R-:W-:Y:S02]  /*2c60*/  ISETP.GE.OR.EX P6, PT, R8.reuse, R23, P3, P4 ;  /* 0x000000170800720c */ /* 0x040fe40001fc6740 */
[----:B------:R-:W-:Y:S02]  /*2c70*/  LOP3.LUT R10, R25, R8, RZ, 0xfc, !PT ;  /* 0x00000008190a7212 */ /* 0x000fe400078efcff */
[----:B------:R-:W-:Y:S02]  /*2c80*/  ISETP.GE.U32.AND P4, PT, R9, R22, PT ;  /* 0x000000160900720c */ /* 0x000fe40003f86070 */
[----:B------:R-:W-:-:S02]  /*2c90*/  IADD3.X R2, PT, PT, R8, UR7, RZ, P5, !PT ;  /* 0x0000000708027c10 */ /* 0x000fc4000affe4ff */
[----:B------:R-:W-:Y:S01]  /*2ca0*/  ISETP.LT.OR P5, PT, R10, RZ, P6 ;  /* 0x000000ff0a00720c */ /* 0x000fe200037a1670 */
[----:B------:R-:W1:Y:S01]  /*2cb0*/  @!P2 LDC.64 R30, c[0x0][0x388] ;  /* 0x0000e200ff1eab82 */ /* 0x000e620000000a00 */
[----:B------:R-:W-:Y:S01]  /*2cc0*/  ISETP.GE.OR.EX P3, PT, R2, R23, P3, P4 ;  /* 0x000000170200720c */ /* 0x000fe20001f66740 */
[----:B------:R-:W-:Y:S01]  /*2cd0*/  @!P2 IMAD.MOV.U32 R8, RZ, RZ, R32 ;  /* 0x000000ffff08a224 */ /* 0x000fe200078e0020 */
[----:B------:R-:W-:Y:S01]  /*2ce0*/  LOP3.LUT R2, R25, R2, RZ, 0xfc, !PT ;  /* 0x0000000219027212 */ /* 0x000fe200078efcff */
[----:B------:R-:W-:-:S03]  /*2cf0*/  @!P2 IMAD.MOV.U32 R9, RZ, RZ, R7 ;  /* 0x000000ffff09a224 */ /* 0x000fc600078e0007 */
[----:B------:R-:W-:Y:S01]  /*2d00*/  ISETP.LT.OR P3, PT, R2, RZ, P3 ;  /* 0x000000ff0200720c */ /* 0x000fe20001f61670 */
[----:B------:R-:W2:Y:S01]  /*2d10*/  @!P1 LDC.64 R40, c[0x0][0x3c8] ;  /* 0x0000f200ff289b82 */ /* 0x000ea20000000a00 */
[----:B------:R-:W-:-:S03]  /*2d20*/  @!P2 IMAD.WIDE.U32 R38, R43, UR6, R8 ;  /* 0x000000062b26ac25 */ /* 0x000fc6000f8e0008 */
[----:B------:R-:W-:Y:S01]  /*2d30*/  @!P5 IADD3 R51, P4, PT, R43, 0x2, RZ ;  /* 0x000000022b33d810 */ /* 0x000fe20007f9e0ff */
[----:B------:R-:W-:Y:S02]  /*2d40*/  @!P5 IMAD.MOV.U32 R8, RZ, RZ, R32 ;  /* 0x000000ffff08d224 */ /* 0x000fe400078e0020 */
[----:B------:R-:W-:Y:S01]  /*2d50*/  @!P5 IMAD.MOV.U32 R9, RZ, RZ, R7 ;  /* 0x000000ffff09d224 */ /* 0x000fe200078e0007 */
[----:B------:R-:W3:Y:S01]  /*2d60*/  @!P1 LDC.64 R12, c[0x0][0x388] ;  /* 0x0000e200ff0c9b82 */ /* 0x000ee20000000a00 */
[----:B------:R-:W-:Y:S01]  /*2d70*/  @!P5 IADD3.X R2, PT, PT, RZ, R45, RZ, P4, !PT ;  /* 0x0000002dff02d210 */ /* 0x000fe200027fe4ff */
[----:B------:R-:W-:Y:S02]  /*2d80*/  @!P5 IMAD.WIDE.U32 R34, R51, UR6, R8 ;  /* 0x000000063322dc25 */ /* 0x000fe4000f8e0008 */
[----:B------:R-:W-:Y:S02]  /*2d90*/  @!P3 IADD3 R49, P4, P6, R59, 0x3, R28 ;  /* 0x000000033b31b810 */ /* 0x000fe40007e9e01c */
[----:B------:R-:W-:Y:S01]  /*2da0*/  @!P3 MOV R8, R32 ;  /* 0x000000200008b202 */ /* 0x000fe20000000f00 */
[----:B------:R-:W-:Y:S01]  /*2db0*/  @!P5 IMAD R10, R2, UR6, RZ ;  /* 0x00000006020adc24 */ /* 0x000fe2000f8e02ff */
[----:B------:R-:W4:Y:S01]  /*2dc0*/  @!P5 LDC.64 R36, c[0x0][0x388] ;  /* 0x0000e200ff24db82 */ /* 0x000f220000000a00 */
[----:B------:R-:W-:Y:S01]  /*2dd0*/  @!P3 IADD3.X R2, PT, PT, R58, RZ, R11, P4, P6 ;  /* 0x000000ff3a02b210 */ /* 0x000fe200027ec40b */
[----:B------:R-:W-:Y:S01]  /*2de0*/  @!P3 IMAD.MOV.U32 R9, RZ, RZ, R7 ;  /* 0x000000ffff09b224 */ /* 0x000fe200078e0007 */
[----:B-1----:R-:W-:Y:S01]  /*2df0*/  @!P2 LEA R30, P4, R38, R30, 0x2 ;  /* 0x0000001e261ea211 */ /* 0x002fe200078810ff */
[----:B------:R-:W-:-:S02]  /*2e00*/  @!P5 IMAD R51, R51, UR7, R10 ;  /* 0x000000073333dc24 */ /* 0x000fc4000f8e020a */
[----:B------:R-:W-:Y:S02]  /*2e10*/  @!P3 IMAD R2, R2, UR6, RZ ;  /* 0x000000060202bc24 */ /* 0x000fe4000f8e02ff */
[----:B------:R-:W1:Y:S01]  /*2e20*/  @!P3 LDC.64 R14, c[0x0][0x388] ;  /* 0x0000e200ff0ebb82 */ /* 0x000e620000000a00 */
[----:B------:R-:W-:Y:S02]  /*2e30*/  @!P2 IMAD.IADD R10, R47, 0x1, R39 ;  /* 0x000000012f0aa824 */ /* 0x000fe400078e0227 */
[----:B------:R-:W-:-:S03]  /*2e40*/  @!P3 IMAD.WIDE.U32 R8, R49, UR6, R8 ;  /* 0x000000063108bc25 */ /* 0x000fc6000f8e0008 */
[----:B------:R-:W-:Y:S01]  /*2e50*/  @!P2 LEA.HI.X R31, R38, R31, R10, 0x2, P4 ;  /* 0x0000001f261fa211 */ /* 0x000fe200020f140a */
[----:B--2---:R-:W-:-:S04]  /*2e60*/  @!P1 IMAD.WIDE.U32 R40, R43, UR6, R40 ;  /* 0x000000062b289c25 */ /* 0x004fc8000f8e0028 */
[----:B------:R-:W-:Y:S02]  /*2e70*/  @!P3 IMAD R49, R49, UR7, R2 ;  /* 0x000000073131bc24 */ /* 0x000fe4000f8e0202 */
[----:B------:R-:W-:Y:S02]  /*2e80*/  IMAD.MOV.U32 R2, RZ, RZ, RZ ;  /* 0x000000ffff027224 */ /* 0x000fe400078e00ff */
[----:B------:R-:W-:Y:S01]  /*2e90*/  @!P5 IMAD.IADD R10, R35, 0x1, R51 ;  /* 0x00000001230ad824 */ /* 0x000fe200078e0233 */
[----:B------:R-:W-:Y:S02]  /*2ea0*/  @!P1 IADD3 R35, P4, PT, R32, R40, RZ ;  /* 0x0000002820239210 */ /* 0x000fe40007f9e0ff */
[----:B----4-:R-:W-:Y:S01]  /*2eb0*/  @!P5 LEA R36, P6, R34, R36, 0x2 ;  /* 0x000000242224d211 */ /* 0x010fe200078c10ff */
[----:B------:R-:W2:Y:S01]  /*2ec0*/  @!P2 LDG.E.CONSTANT R2, desc[UR12][R30.64] ;  /* 0x0000000c1e02a981 */ /* 0x000ea2000c1e9900 */
[----:B------:R-:W-:Y:S01]  /*2ed0*/  @!P1 IADD3.X R40, PT, PT, R7, R47, R41, P4, !PT ;  /* 0x0000002f07289210 */ /* 0x000fe200027fe429 */
[----:B------:R-:W-:Y:S01]  /*2ee0*/  IMAD.MOV.U32 R39, RZ, RZ, RZ ;  /* 0x000000ffff277224 */ /* 0x000fe200078e00ff */
[----:B---3--:R-:W-:Y:S01]  /*2ef0*/  @!P1 LEA R12, P2, R35, R12, 0x2 ;  /* 0x0000000c230c9211 */ /* 0x008fe200078410ff */
[----:B------:R-:W-:Y:S01]  /*2f00*/  IMAD.MOV.U32 R41, RZ, RZ, RZ ;  /* 0x000000ffff297224 */ /* 0x000fe200078e00ff */
[----:B-1----:R-:W-:-:S02]  /*2f10*/  @!P3 LEA R14, P4, R8, R14, 0x2 ;  /* 0x0000000e080eb211 */ /* 0x002fc400078810ff */
[----:B------:R-:W-:Y:S02]  /*2f20*/  @!P3 IADD3 R9, PT, PT, R9, R49, RZ ;  /* 0x000000310909b210 */ /* 0x000fe40007ffe0ff */
[----:B------:R-:W-:Y:S01]  /*2f30*/  @!P1 LEA.HI.X R13, R35, R13, R40, 0x2, P2 ;  /* 0x0000000d230d9211 */ /* 0x000fe200010f1428 */
[----:B------:R-:W-:Y:S01]  /*2f40*/  IMAD.MOV.U32 R35, RZ, RZ, RZ ;  /* 0x000000ffff237224 */ /* 0x000fe200078e00ff */
[----:B------:R-:W-:Y:S02]  /*2f50*/  @!P5 LEA.HI.X R37, R34, R37, R10, 0x2, P6 ;  /* 0x000000252225d211 */ /* 0x000fe400030f140a */
[----:B------:R-:W-:-:S03]  /*2f60*/  @!P3 LEA.HI.X R15, R8, R15, R9, 0x2, P4 ;  /* 0x0000000f080fb211 */ /* 0x000fc600020f1409 */
[----:B------:R-:W3:Y:S04]  /*2f70*/  @!P5 LDG.E.CONSTANT R39, desc[UR12][R36.64] ;  /* 0x0000000c2427d981 */ /* 0x000ee8000c1e9900 */
[----:B------:R-:W4:Y:S04]  /*2f80*/  @!P1 LDG.E.CONSTANT R35, desc[UR12][R12.64] ;  /* 0x0000000c0c239981 */ /* 0x000f28000c1e9900 */
[----:B------:R-:W5:Y:S01]  /*2f90*/  @!P3 LDG.E.CONSTANT R41, desc[UR12][R14.64] ;  /* 0x0000000c0e29b981 */ /* 0x000f62000c1e9900 */
[----:B------:R-:W-:-:S04]  /*2fa0*/  IADD3 R43, P1, PT, R43, R26, RZ ;  /* 0x0000001a2b2b7210 */ /* 0x000fc80007f3e0ff */
[----:B------:R-:W-:Y:S02]  /*2fb0*/  IADD3.X R10, PT, PT, R45, R6, RZ, P1, !PT ;  /* 0x000000062d0a7210 */ /* 0x000fe40000ffe4ff */
[----:B0-----:R-:W-:-:S04]  /*2fc0*/  LEA R8, P1, R43, UR4, 0x2 ;  /* 0x000000042b087c11 */ /* 0x001fc8000f8210ff */
[----:B------:R-:W-:Y:S02]  /*2fd0*/  LEA.HI.X R9, R43, UR5, R10, 0x2, P1 ;  /* 0x000000052b097c11 */ /* 0x000fe400088f140a */
[----:B------:R-:W-:-:S05]  /*2fe0*/  IADD3 R59, P1, PT, R59, 0x4, RZ ;  /* 0x000000043b3b7810 */ /* 0x000fca0007f3e0ff */
[----:B------:R-:W-:Y:S01]  /*2ff0*/  IMAD.X R58, RZ, RZ, R58, P1 ;  /* 0x000000ffff3a7224 */ /* 0x000fe200008e063a */
[----:B--2---:R0:W-:Y:S04]  /*3000*/  STG.E desc[UR12][R8.64], R2 ;  /* 0x0000000208007986 */ /* 0x0041e8000c10190c */
[----:B---3--:R0:W-:Y:S04]  /*3010*/  STG.E desc[UR12][R8.64+0x8], R39 ;  /* 0x0000082708007986 */ /* 0x0081e8000c10190c */
[----:B----4-:R0:W-:Y:S04]  /*3020*/  STG.E desc[UR12][R8.64+0x4], R35 ;  /* 0x0000042308007986 */ /* 0x0101e8000c10190c */
[----:B-----5:R0:W-:Y:S02]  /*3030*/  STG.E desc[UR12][R8.64+0xc], R41 ;  /* 0x00000c2908007986 */ /* 0x0201e4000c10190c */
.L_x_36:
[----:B------:R-:W-:Y:S05]  /*3040*/  BSYNC.RECONVERGENT B1 ;  /* 0x0000000000017941 */ /* 0x000fea0003800200 */
.L_x_35:
[----:B------:R-:W-:Y:S05]  /*3050*/  @!P0 BRA `(.L_x_34) ;  /* 0x0000000400808947 */ /* 0x000fea0003800000 */
[----:B------:R-:W-:Y:S01]  /*3060*/  ISETP.NE.U32.AND P1, PT, R4, 0x1, PT ;  /* 0x000000010400780c */ /* 0x000fe20003f25070 */
[----:B------:R-:W-:Y:S01]  /*3070*/  BSSY.RECONVERGENT B1, `(.L_x_37) ;  /* 0x000003b000017945 */ /* 0x000fe20003800200 */
[----:B0-----:R-:W-:Y:S02]  /*3080*/  LOP3.LUT R2, R16, 0x1, RZ, 0xc0, !PT ;  /* 0x0000000110027812 */ /* 0x001fe400078ec0ff */
[----:B------:R-:W-:Y:S02]  /*3090*/  ISETP.NE.AND.EX P1, PT, RZ, RZ, PT, P1 ;  /* 0x000000ffff00720c */ /* 0x000fe40003f25310 */
[----:B------:R-:W-:-:S04]  /*30a0*/  ISETP.NE.U32.AND P0, PT, R2, 0x1, PT ;  /* 0x000000010200780c */ /* 0x000fc80003f05070 */
[----:B------:R-:W-:-:S07]  /*30b0*/  ISETP.NE.U32.AND.EX P0, PT, RZ, RZ, PT, P0 ;  /* 0x000000ffff00720c */ /* 0x000fce0003f05100 */
[----:B------:R-:W-:Y:S06]  /*30c0*/  @!P1 BRA `(.L_x_38) ;  /* 0x0000000000d49947 */ /* 0x000fec0003800000 */
        /* <DEDUP_REMOVED lines=9> */
[----:B--2---:R-:W-:Y:S01]  /*3160*/  ISETP.GE.U32.AND P1, PT, R20, UR4, PT ;  /* 0x0000000414007c0c */ /* 0x004fe2000bf26070 */
[----:B------:R-:W-:Y:S02]  /*3170*/  IMAD.IADD R9, R9, 0x1, R39 ;  /* 0x0000000109097824 */ /* 0x000fe400078e0227 */
[----:B------:R-:W-:Y:S01]  /*3180*/  IMAD R35, R5, UR9, R2 ;  /* 0x0000000905237c24 */ /* 0x000fe2000f8e0202 */
[----:B------:R-:W-:Y:S01]  /*3190*/  ISETP.GE.AND.EX P3, PT, R25, UR5, PT, P1 ;  /* 0x0000000519007c0c */ /* 0x000fe2000bf66310 */
[----:B------:R-:W-:Y:S01]  /*31a0*/  IMAD.WIDE.U32 R8, R5, UR8, R8 ;  /* 0x0000000805087c25 */ /* 0x000fe2000f8e0008 */
[----:B------:R-:W0:Y:S02]  /*31b0*/  LDCU.64 UR4, c[0x0][0x3f8] ;  /* 0x00007f00ff0477ac */ /* 0x000e240008000a00 */
[----:B------:R-:W-:-:S02]  /*31c0*/  IADD3 R13, P2, PT, R8, UR6, RZ ;  /* 0x00000006080d7c10 */ /* 0x000fc4000ff5e0ff */
[----:B------:R-:W-:Y:S02]  /*31d0*/  IADD3 R9, PT, PT, R35, R9, RZ ;  /* 0x0000000923097210 */ /* 0x000fe40007ffe0ff */
[-C--:B------:R-:W-:Y:S02]  /*31e0*/  ISETP.GE.U32.AND P1, PT, R13, R22.reuse, PT ;  /* 0x000000160d00720c */ /* 0x080fe40003f26070 */
[----:B------:R-:W-:Y:S02]  /*31f0*/  IADD3.X R2, PT, PT, R9, UR7, RZ, P2, !PT ;  /* 0x0000000709027c10 */ /* 0x000fe400097fe4ff */
[----:B------:R-:W-:Y:S02]  /*3200*/  ISETP.GE.U32.AND P2, PT, R8, R22, PT ;  /* 0x000000160800720c */ /* 0x000fe40003f46070 */
[----:B------:R-:W-:Y:S02]  /*3210*/  ISETP.GE.OR.EX P1, PT, R2, R23, P3, P1 ;  /* 0x000000170200720c */ /* 0x000fe40001f26710 */
[----:B------:R-:W-:-:S02]  /*3220*/  LOP3.LUT R2, R25, R2, RZ, 0xfc, !PT ;  /* 0x0000000219027212 */ /* 0x000fc400078efcff */
[----:B------:R-:W-:Y:S02]  /*3230*/  ISETP.GE.OR.EX P2, PT, R9, R23, P3, P2 ;  /* 0x000000170900720c */ /* 0x000fe40001f46720 */
[----:B------:R-:W-:Y:S02]  /*3240*/  ISETP.LT.OR P1, PT, R2, RZ, P1 ;  /* 0x000000ff0200720c */ /* 0x000fe40000f21670 */
[----:B------:R-:W-:-:S04]  /*3250*/  LOP3.LUT R2, R25, R9, RZ, 0xfc, !PT ;  /* 0x0000000919027212 */ /* 0x000fc800078efcff */
[----:B------:R-:W-:-:S07]  /*3260*/  ISETP.LT.OR P2, PT, R2, RZ, P2 ;  /* 0x000000ff0200720c */ /* 0x000fce0001741670 */
[----:B------:R-:W1:Y:S01]  /*3270*/  @!P1 LDC.64 R36, c[0x0][0x3c8] ;  /* 0x0000f200ff249b82 */ /* 0x000e620000000a00 */
[----:B------:R-:W-:-:S05]  /*3280*/  @!P1 IMAD R10, R31, UR7, R4 ;  /* 0x000000071f0a9c24 */ /* 0x000fca000f8e0204 */
[----:B------:R-:W-:Y:S02]  /*3290*/  @!P2 IMAD.MOV.U32 R34, RZ, RZ, R32 ;  /* 0x000000ffff22a224 */ /* 0x000fe400078e0020 */
[----:B------:R-:W2:Y:S01]  /*32a0*/  @!P2 LDC.64 R12, c[0x0][0x388] ;  /* 0x0000e200ff0cab82 */ /* 0x000ea20000000a00 */
[----:B------:R-:W-:Y:S02]  /*32b0*/  @!P2 IMAD.MOV.U32 R35, RZ, RZ, R7 ;  /* 0x000000ffff23a224 */ /* 0x000fe400078e0007 */
[----:B------:R-:W-:-:S05]  /*32c0*/  @!P2 IMAD.WIDE.U32 R34, R31, UR6, R34 ;  /* 0x000000061f22ac25 */ /* 0x000fca000f8e0022 */
[----:B------:R-:W3:Y:S01]  /*32d0*/  @!P1 LDC.64 R8, c[0x0][0x388] ;  /* 0x0000e200ff089b82 */ /* 0x000ee20000000a00 */
[----:B------:R-:W-:Y:S02]  /*32e0*/  @!P2 IMAD.IADD R4, R39, 0x1, R35 ;  /* 0x000000012704a824 */ /* 0x000fe400078e0223 */
[----:B------:R-:W-:Y:S02]  /*32f0*/  HFMA2 R35, -RZ, RZ, 0, 0 ;  /* 0x00000000ff237431 */ /* 0x000fe400000001ff */
[----:B-1----:R-:W-:-:S03]  /*3300*/  @!P1 IMAD.WIDE.U32 R36, R31, UR6, R36 ;  /* 0x000000061f249c25 */ /* 0x002fc6000f8e0024 */
[----:B------:R-:W-:Y:S02]  /*3310*/  @!P1 IADD3 R2, P4, PT, R32, R36, RZ ;  /* 0x0000002420029210 */ /* 0x000fe40007f9e0ff */
[C---:B--2---:R-:W-:Y:S02]  /*3320*/  @!P2 LEA R12, P3, R34.reuse, R12, 0x2 ;  /* 0x0000000c220ca211 */ /* 0x044fe400078610ff */
[----:B------:R-:W-:Y:S01]  /*3330*/  @!P1 IADD3.X R36, PT, PT, R7, R37, R10, P4, !PT ;  /* 0x0000002507249210 */ /* 0x000fe200027fe40a */
[----:B------:R-:W-:Y:S01]  /*3340*/  IMAD.MOV.U32 R37, RZ, RZ, RZ ;  /* 0x000000ffff257224 */ /* 0x000fe200078e00ff */
[----:B------:R-:W-:Y:S02]  /*3350*/  @!P2 LEA.HI.X R13, R34, R13, R4, 0x2, P3 ;  /* 0x0000000d220da211 */ /* 0x000fe400018f1404 */
[----:B---3--:R-:W-:-:S03]  /*3360*/  @!P1 LEA R8, P4, R2, R8, 0x2 ;  /* 0x0000000802089211 */ /* 0x008fc600078810ff */
[----:B------:R-:W2:Y:S01]  /*3370*/  @!P2 LDG.E.CONSTANT R35, desc[UR12][R12.64] ;  /* 0x0000000c0c23a981 */ /* 0x000ea2000c1e9900 */
[----:B------:R-:W-:-:S05]  /*3380*/  @!P1 LEA.HI.X R9, R2, R9, R36, 0x2, P4 ;  /* 0x0000000902099211 */ /* 0x000fca00020f1424 */
[----:B------:R-:W3:Y:S01]  /*3390*/  @!P1 LDG.E.CONSTANT R37, desc[UR12][R8.64] ;  /* 0x0000000c08259981 */ /* 0x000ee2000c1e9900 */
[----:B------:R-:W-:-:S05]  /*33a0*/  IADD3 R31, P1, PT, R31, R26, RZ ;  /* 0x0000001a1f1f7210 */ /* 0x000fca0007f3e0ff */
[----:B------:R-:W-:Y:S01]  /*33b0*/  IMAD.X R2, R15, 0x1, R6, P1 ;  /* 0x000000010f027824 */ /* 0x000fe200008e0606 */
[----:B0-----:R-:W-:-:S04]  /*33c0*/  LEA R14, P1, R31, UR4, 0x2 ;  /* 0x000000041f0e7c11 */ /* 0x001fc8000f8210ff */
[----:B------:R-:W-:Y:S02]  /*33d0*/  LEA.HI.X R15, R31, UR5, R2, 0x2, P1 ;  /* 0x000000051f0f7c11 */ /* 0x000fe400088f1402 */
[----:B------:R-:W-:-:S05]  /*33e0*/  IADD3 R59, P1, PT, R59, 0x2, RZ ;  /* 0x000000023b3b7810 */ /* 0x000fca0007f3e0ff */
[----:B------:R-:W-:Y:S01]  /*33f0*/  IMAD.X R58, RZ, RZ, R58, P1 ;  /* 0x000000ffff3a7224 */ /* 0x000fe200008e063a */
[----:B--2---:R0:W-:Y:S04]  /*3400*/  STG.E desc[UR12][R14.64], R35 ;  /* 0x000000230e007986 */ /* 0x0041e8000c10190c */
[----:B---3--:R0:W-:Y:S03]  /*3410*/  STG.E desc[UR12][R14.64+0x4], R37 ;  /* 0x000004250e007986 */ /* 0x0081e6000c10190c */
.L_x_38:
[----:B------:R-:W-:Y:S05]  /*3420*/  BSYNC.RECONVERGENT B1 ;  /* 0x0000000000017941 */ /* 0x000fea0003800200 */
.L_x_37:
[----:B------:R-:W-:Y:S05]  /*3430*/  @P0 BRA `(.L_x_34) ;  /* 0x0000000000880947 */ /* 0x000fea0003800000 */
[----:B------:R-:W1:Y:S01]  /*3440*/  LDCU.64 UR4, c[0x0][0x3c8] ;  /* 0x00007900ff0477ac */ /* 0x000e620008000a00 */
[----:B------:R-:W-:Y:S01]  /*3450*/  IADD3 R29, P0, PT, R59, R28, RZ ;  /* 0x0000001c3b1d7210 */ /* 0x000fe20007f1e0ff */
[----:B------:R-:W2:Y:S03]  /*3460*/  LDCU.64 UR6, c[0x0][0x3d8] ;  /* 0x00007b00ff0677ac */ /* 0x000ea60008000a00 */
[----:B------:R-:W-:Y:S01]  /*3470*/  IADD3.X R11, PT, PT, R58, R11, RZ, P0, !PT ;  /* 0x0000000b3a0b7210 */ /* 0x000fe200007fe4ff */
[----:B------:R-:W3:Y:S04]  /*3480*/  LDCU.64 UR8, c[0x0][0x390] ;  /* 0x00007200ff0877ac */ /* 0x000ee80008000a00 */
[----:B-1----:R-:W-:-:S02]  /*3490*/  IMAD R2, R11, UR4, RZ ;  /* 0x000000040b027c24 */ /* 0x002fc4000f8e02ff */
[----:B------:R-:W-:-:S04]  /*34a0*/  IMAD.WIDE.U32 R18, R29, UR4, R18 ;  /* 0x000000041d127c25 */ /* 0x000fc8000f8e0012 */
[----:B------:R-:W-:Y:S02]  /*34b0*/  IMAD R9, R29, UR5, R2 ;  /* 0x000000051d097c24 */ /* 0x000fe4000f8e0202 */
[----:B--2---:R-:W-:Y:S01]  /*34c0*/  IMAD R4, R3, UR6, RZ ;  /* 0x0000000603047c24 */ /* 0x004fe2000f8e02ff */
[----:B---3--:R-:W-:Y:S01]  /*34d0*/  ISETP.GE.U32.AND P1, PT, R20, UR8, PT ;  /* 0x0000000814007c0c */ /* 0x008fe2000bf26070 */
[----:B------:R-:W-:Y:S02]  /*34e0*/  IMAD.IADD R19, R19, 0x1, R9 ;  /* 0x0000000113137824 */ /* 0x000fe400078e0209 */
[----:B------:R-:W-:-:S04]  /*34f0*/  IMAD.WIDE.U32 R2, R5, UR6, R18 ;  /* 0x0000000605027c25 */ /* 0x000fc8000f8e0012 */
[----:B------:R-:W-:Y:S01]  /*3500*/  IMAD R5, R5, UR7, R4 ;  /* 0x0000000705057c24 */ /* 0x000fe2000f8e0204 */
[----:B------:R-:W-:-:S03]  /*3510*/  ISETP.GE.U32.AND P0, PT, R2, R22, PT ;  /* 0x000000160200720c */ /* 0x000fc60003f06070 */
[----:B------:R-:W-:-:S05]  /*3520*/  IMAD.IADD R24, R5, 0x1, R3 ;  /* 0x0000000105187824 */ /* 0x000fca00078e0203 */
[----:B------:R-:W-:Y:S02]  /*3530*/  ISETP.GE.AND.EX P0, PT, R24, R23, PT, P0 ;  /* 0x000000171800720c */ /* 0x000fe40003f06300 */
[C---:B------:R-:W-:Y:S02]  /*3540*/  LOP3.LUT R2, R25.reuse, R24, RZ, 0xfc, !PT ;  /* 0x0000001819027212 */ /* 0x040fe400078efcff */
[----:B------:R-:W-:-:S04]  /*3550*/  ISETP.GE.OR.EX P0, PT, R25, UR9, P0, P1 ;  /* 0x0000000919007c0c */ /* 0x000fc80008706710 */
[----:B------:R-:W-:-:S13]  /*3560*/  ISETP.LT.OR P0, PT, R2, RZ, P0 ;  /* 0x000000ff0200720c */ /* 0x000fda0000701670 */
[----:B------:R-:W1:Y:S01]  /*3570*/  @!P0 LDC.64 R4, c[0x0][0x388] ;  /* 0x0000e200ff048b82 */ /* 0x000e620000000a00 */
[----:B------:R-:W-:Y:S01]  /*3580*/  @!P0 MOV R3, R7 ;  /* 0x0000000700038202 */ /* 0x000fe20000000f00 */
[----:B------:R-:W-:Y:S02]  /*3590*/  @!P0 IMAD.MOV.U32 R2, RZ, RZ, R32 ;  /* 0x000000ffff028224 */ /* 0x000fe400078e0020 */
[----:B------:R-:W-:Y:S02]  /*35a0*/  IMAD.MOV.U32 R7, RZ, RZ, RZ ;  /* 0x000000ffff077224 */ /* 0x000fe400078e00ff */
[----:B------:R-:W-:Y:S01]  /*35b0*/  @!P0 IMAD.WIDE.U32 R2, R29, UR4, R2 ;  /* 0x000000041d028c25 */ /* 0x000fe2000f8e0002 */
[----:B------:R-:W2:Y:S03]  /*35c0*/  LDCU.64 UR4, c[0x0][0x3f8] ;  /* 0x00007f00ff0477ac */ /* 0x000ea60008000a00 */
[----:B------:R-:W-:Y:S01]  /*35d0*/  @!P0 IMAD.IADD R3, R9, 0x1, R3 ;  /* 0x0000000109038824 */ /* 0x000fe200078e0203 */
[----:B-1----:R-:W-:-:S04]  /*35e0*/  @!P0 LEA R4, P1, R2, R4, 0x2 ;  /* 0x0000000402048211 */ /* 0x002fc800078210ff */
[----:B------:R-:W-:-:S05]  /*35f0*/  @!P0 LEA.HI.X R5, R2, R5, R3, 0x2, P1 ;  /* 0x0000000502058211 */ /* 0x000fca00008f1403 */
[----:B------:R-:W3:Y:S01]  /*3600*/  @!P0 LDG.E.CONSTANT R7, desc[UR12][R4.64] ;  /* 0x0000000c04078981 */ /* 0x000ee2000c1e9900 */
[----:B------:R-:W-:-:S05]  /*3610*/  IADD3 R26, P0, PT, R29, R26, RZ ;  /* 0x0000001a1d1a7210 */ /* 0x000fca0007f1e0ff */
[----:B------:R-:W-:Y:S01]  /*3620*/  IMAD.X R3, R11, 0x1, R6, P0 ;  /* 0x000000010b037824 */ /* 0x000fe200000e0606 */
[----:B--2---:R-:W-:-:S04]  /*3630*/  LEA R2, P0, R26, UR4, 0x2 ;  /* 0x000000041a027c11 */ /* 0x004fc8000f8010ff */
[----:B------:R-:W-:-:S05]  /*3640*/  LEA.HI.X R3, R26, UR5, R3, 0x2, P0 ;  /* 0x000000051a037c11 */ /* 0x000fca00080f1403 */
[----:B---3--:R1:W-:Y:S04]  /*3650*/  STG.E desc[UR12][R2.64], R7 ;  /* 0x0000000702007986 */ /* 0x0083e8000c10190c */
.L_x_34:
[----:B------:R-:W-:Y:S05]  /*3660*/  BSYNC.RECONVERGENT B0 ;  /* 0x0000000000007941 */ /* 0x000fea0003800200 */
.L_x_33:
[----:B------:R-:W0:Y:S01]  /*3670*/  LDCU UR4, c[0x0][0x360] ;  /* 0x00006c00ff0477ac */ /* 0x000e220008000800 */
[----:B-1----:R-:W0:Y:S01]  /*3680*/  LDC R3, c[0x0][0x370] ;  /* 0x0000dc00ff037b82 */ /* 0x002e220000000800 */
[----:B------:R-:W1:Y:S01]  /*3690*/  LDCU.64 UR6, c[0x0][0x380] ;  /* 0x00007000ff0677ac */ /* 0x000e620008000a00 */
[----:B0-----:R-:W-:-:S05]  /*36a0*/  IMAD R2, R3, UR4, R0 ;  /* 0x0000000403027c24 */ /* 0x001fca000f8e0200 */
[----:B-1----:R-:W-:Y:S02]  /*36b0*/  ISETP.GE.U32.AND P0, PT, R2, UR6, PT ;  /* 0x0000000602007c0c */ /* 0x002fe4000bf06070 */
[----:B------:R-:W-:Y:S02]  /*36c0*/  SHF.R.S32.HI R15, RZ, 0x1f, R2 ;  /* 0x0000001fff0f7819 */ /* 0x000fe40000011402 */
[----:B------:R-:W-:Y:S02]  /*36d0*/  MOV R0, R2 ;  /* 0x0000000200007202 */ /* 0x000fe40000000f00 */
[----:B------:R-:W-:-:S13]  /*36e0*/  ISETP.GE.AND.EX P0, PT, R15, UR7, PT, P0 ;  /* 0x000000070f007c0c */ /* 0x000fda000bf06300 */
[----:B------:R-:W-:Y:S05]  /*36f0*/  @!P0 BRA `(.L_x_39) ;  /* 0xffffffcc00108947 */ /* 0x000fea000383ffff */
[----:B------:R-:W-:Y:S05]  /*3700*/  EXIT ;  /* 0x000000000000794d */ /* 0x000fea0003800000 */
        .weak           $__internal_1_$__cuda_sm20_div_s64
        .type           $__internal_1_$__cuda_sm20_div_s64,@function
        .size           $__internal_1_$__cuda_sm20_div_s64,(.L_x_42 - $__internal_1_$__cuda_sm20_div_s64)
$__internal_1_$__cuda_sm20_div_s64:
        /* <DEDUP_REMOVED lines=8> */
[----:B0-----:R-:W-:-:S06]  /*3790*/  VIADD R18, R14, 0x1ffffffe ;  /* 0x1ffffffe0e127836 */ /* 0x001fcc0000000000 */
[----:B------:R-:W0:Y:S02]  /*37a0*/  F2I.U64.TRUNC R18, R18 ;  /* 0x0000001200127311 */ /* 0x000e24000020d800 */
[----:B0-----:R-:W-:-:S04]  /*37b0*/  IMAD.WIDE.U32 R20, R18, R10, RZ ;  /* 0x0000000a12147225 */ /* 0x001fc800078e00ff */
[----:B------:R-:W-:Y:S01]  /*37c0*/  IMAD R21, R18, R11, R21 ;  /* 0x0000000b12157224 */ /* 0x000fe200078e0215 */
[----:B------:R-:W-:-:S03]  /*37d0*/  IADD3 R23, P0, PT, RZ, -R20, RZ ;  /* 0x80000014ff177210 */ /* 0x000fc60007f1e0ff */
[----:B------:R-:W-:Y:S02]  /*37e0*/  IMAD R21, R19, R10, R21 ;  /* 0x0000000a13157224 */ /* 0x000fe400078e0215 */
[----:B------:R-:W-:-:S04]  /*37f0*/  IMAD.HI.U32 R20, R18, R23, RZ ;  /* 0x0000001712147227 */ /* 0x000fc800078e00ff */
[----:B------:R-:W-:Y:S01]  /*3800*/  IMAD.X R25, RZ, RZ, ~R21, P0 ;  /* 0x000000ffff197224 */ /* 0x000fe200000e0e15 */
[----:B------:R-:W-:-:S03]  /*3810*/  MOV R21, R18 ;  /* 0x0000001200157202 */ /* 0x000fc60000000f00 */
[-C--:B------:R-:W-:Y:S02]  /*3820*/  IMAD R29, R19, R25.reuse, RZ ;  /* 0x00000019131d7224 */ /* 0x080fe400078e02ff */
[----:B------:R-:W-:-:S04]  /*3830*/  IMAD.WIDE.U32 R20, P0, R18, R25, R20 ;  /* 0x0000001912147225 */ /* 0x000fc80007800014 */
[----:B------:R-:W-:-:S04]  /*3840*/  IMAD.HI.U32 R25, R19, R25, RZ ;  /* 0x0000001913197227 */ /* 0x000fc800078e00ff */
[----:B------:R-:W-:-:S04]  /*3850*/  IMAD.HI.U32 R20, P1, R19, R23, R20 ;  /* 0x0000001713147227 */ /* 0x000fc80007820014 */
[----:B------:R-:W-:Y:S01]  /*3860*/  IMAD.X R14, R25, 0x1, R19, P0 ;  /* 0x00000001190e7824 */ /* 0x000fe200000e0613 */
        /* <DEDUP_REMOVED lines=27> */
[----:B------:R-:W-:-:S04]  /*3a20*/  IMAD.WIDE.U32 R18, R21, R10, RZ ;  /* 0x0000000a15127225 */ /* 0x000fc800078e00ff */
[----:B------:R-:W-:Y:S01]  /*3a30*/  IMAD.X R23, RZ, RZ, R14, P1 ;  /* 0x000000ffff177224 */ /* 0x000fe200008e060e */
[----:B------:R-:W-:Y:S01]  /*3a40*/  IADD3 R29, P1, PT, -R18, R29, RZ ;  /* 0x0000001d121d7210 */ /* 0x000fe20007f3e1ff */
[----:B------:R-:W-:-:S03]  /*3a50*/  IMAD R14, R21, R11, R19 ;  /* 0x0000000b150e7224 */ /* 0x000fc600078e0213 */
[-C--:B------:R-:W-:Y:S01]  /*3a60*/  ISETP.GE.U32.AND P0, PT, R29, R10.reuse, PT ;  /* 0x0000000a1d00720c */ /* 0x080fe20003f06070 */
[----:B------:R-:W-:-:S05]  /*3a70*/  IMAD R14, R23, R10, R14 ;  /* 0x0000000a170e7224 */ /* 0x000fca00078e020e */
[----:B------:R-:W-:Y:S02]  /*3a80*/  IADD3.X R31, PT, PT, ~R14, R20, RZ, P1, !PT ;  /* 0x000000140e1f7210 */ /* 0x000fe40000ffe5ff */
[----:B------:R-:W-:Y:S02]  /*3a90*/  IADD3 R19, P1, PT, R29, -R10, RZ ;  /* 0x8000000a1d137210 */ /* 0x000fe40007f3e0ff */
[----:B------:R-:W-:Y:S02]  /*3aa0*/  ISETP.GE.U32.AND.EX P0, PT, R31, R11, PT, P0 ;  /* 0x0000000b1f00720c */ /* 0x000fe40003f06100 */
[----:B------:R-:W-:Y:S01]  /*3ab0*/  IADD3 R14, P2, PT, R21, 0x1, RZ ;  /* 0x00000001150e7810 */ /* 0x000fe20007f5e0ff */
[----:B------:R-:W-:Y:S01]  /*3ac0*/  IMAD.X R25, R31, 0x1, ~R11, P1 ;  /* 0x000000011f197824 */ /* 0x000fe200008e0e0b */
[----:B------:R-:W-:Y:S02]  /*3ad0*/  SEL R19, R19, R29, P0 ;  /* 0x0000001d13137207 */ /* 0x000fe40000000000 */
[----:B------:R-:W-:Y:S01]  /*3ae0*/  SEL R21, R14, R21, P0 ;  /* 0x000000150e157207 */ /* 0x000fe20000000000 */
[----:B------:R-:W-:Y:S01]  /*3af0*/  IMAD.X R18, RZ, RZ, R23, P2 ;  /* 0x000000ffff127224 */ /* 0x000fe200010e0617 */
[----:B------:R-:W-:-:S02]  /*3b00*/  SEL R25, R25, R31, P0 ;  /* 0x0000001f19197207 */ /* 0x000fc40000000000 */
        /* <DEDUP_REMOVED lines=11> */
[-C--:B------:R-:W-:Y:S02]  /*3bc0*/  IADD3.X R10, PT, PT, RZ, ~R47.reuse, RZ, P2, !PT ;  /* 0x8000002fff0a7210 */ /* 0x080fe400017fe4ff */
[----:B------:R-:W-:Y:S01]  /*3bd0*/  SEL R46, R11, R46, !P1 ;  /* 0x0000002e0b2e7207 */ /* 0x000fe20004800000 */
[----:B------:R-:W-:Y:S01]  /*3be0*/  IMAD.MOV.U32 R11, RZ, RZ, 0x0 ;  /* 0x00000000ff0b7424 */ /* 0x000fe200078e00ff */
[----:B------:R-:W-:Y:S01]  /*3bf0*/  SEL R47, R10, R47, !P1 ;  /* 0x0000002f0a2f7207 */ /* 0x000fe20004800000 */
[----:B------:R-:W-:Y:S01]  /*3c00*/  IMAD.MOV.U32 R10, RZ, RZ, R6 ;  /* 0x000000ffff0a7224 */ /* 0x000fe200078e0006 */
[----:B------:R-:W-:-:S04]  /*3c10*/  ISETP.NE.AND.EX P0, PT, R12, RZ, PT, P0 ;  /* 0x000000ff0c00720c */ /* 0x000fc80003f05300 */
[----:B------:R-:W-:Y:S02]  /*3c20*/  SEL R46, R46, 0xffffffff, P0 ;  /* 0xffffffff2e2e7807 */ /* 0x000fe40000000000 */
[----:B------:R-:W-:Y:S01]  /*3c30*/  SEL R47, R47, 0xffffffff, P0 ;  /* 0xffffffff2f2f7807 */ /* 0x000fe20000000000 */
[----:B------:R-:W-:Y:S06]  /*3c40*/  RET.REL.NODEC R10 `(_Z25our_im2col_kernel_blockedIfEvlPKT_lllllllllllllPS0_) ;  /* 0xffffffc00aec7950 */ /* 0x000fec0003c3ffff */
.L_x_40:
        /* <DEDUP_REMOVED lines=11> */
.L_x_42:


//--------------------- .nv.shared.reserved.0     --------------------------
	.section	.nv.shared.reserved.0,"aw",@nobits
	.weak		__nv_reservedSMEM_offset_0_alias
	.size		__nv_reservedSMEM_offset_0_alias, 0, 64
	.other		__nv_reservedSMEM_offset_0_alias,@"STO_CUDA_RESERVED_SHARED STV_DEFAULT"
__nv_reservedSMEM_offset_0_alias:
	.zero		0
	.zero		64


//--------------------- .nv.constant0._Z13im2col_kernelIfEvlPKT_llllllllllllPS0_ --------------------------
	.section	.nv.constant0._Z13im2col_kernelIfEvlPKT_llllllllllllPS0_,"a",@progbits
	.sectionflags	@""
	.align	4
.nv.constant0._Z13im2col_kernelIfEvlPKT_llllllllllllPS0_:
	.zero		1016


//--------------------- .nv.constant0._Z25our_im2col_kernel_blockedIfEvlPKT_lllllllllllllPS0_ --------------------------
	.section	.nv.constant0._Z25our_im2col_kernel_blockedIfEvlPKT_lllllllllllllPS0_,"a",@progbits
	.sectionflags	@""
	.align	4
.nv.constant0._Z25our_im2col_kernel_blockedIfEvlPKT_lllllllllllllPS0_:
	.zero		1024


//--------------------- SYMBOLS --------------------------

	.type		.nv.reservedSmem.offset0,@object
	.size		.nv.reservedSmem.offset0,0x4
